//
// Generated by NVIDIA NVVM Compiler
//
// Compiler Build ID: CL-36424714
// Cuda compilation tools, release 13.0, V13.0.88
// Based on NVVM 20.0.0
//

.version 9.0
.target sm_100
.address_size 64

	// .globl	_Z21sorted_mean_per_slicePjS_PdjS0_

.visible .entry _Z21sorted_mean_per_slicePjS_PdjS0_(
	.param .u64 .ptr .align 1 _Z21sorted_mean_per_slicePjS_PdjS0__param_0,
	.param .u64 .ptr .align 1 _Z21sorted_mean_per_slicePjS_PdjS0__param_1,
	.param .u64 .ptr .align 1 _Z21sorted_mean_per_slicePjS_PdjS0__param_2,
	.param .u32 _Z21sorted_mean_per_slicePjS_PdjS0__param_3,
	.param .u64 .ptr .align 1 _Z21sorted_mean_per_slicePjS_PdjS0__param_4
)
{
	.reg .pred 	%p<14>;
	.reg .b32 	%r<37>;
	.reg .b64 	%rd<26>;
	.reg .b64 	%fd<87>;

	ld.param.u64 	%rd7, [_Z21sorted_mean_per_slicePjS_PdjS0__param_0];
	ld.param.u64 	%rd8, [_Z21sorted_mean_per_slicePjS_PdjS0__param_1];
	ld.param.u64 	%rd9, [_Z21sorted_mean_per_slicePjS_PdjS0__param_2];
	ld.param.u32 	%r23, [_Z21sorted_mean_per_slicePjS_PdjS0__param_3];
	ld.param.u64 	%rd10, [_Z21sorted_mean_per_slicePjS_PdjS0__param_4];
	cvta.to.global.u64 	%rd1, %rd9;
	cvta.to.global.u64 	%rd2, %rd10;
	mov.u32 	%r24, %ctaid.x;
	mov.u32 	%r1, %ntid.x;
	mov.u32 	%r25, %tid.x;
	mad.lo.s32 	%r31, %r24, %r1, %r25;
	setp.ge.u32 	%p1, %r31, %r23;
	@%p1 bra 	$L__BB0_20;
	mov.u32 	%r26, %nctaid.x;
	mul.lo.s32 	%r3, %r1, %r26;
	add.s64 	%rd3, %rd1, 64;
	cvta.to.global.u64 	%rd4, %rd8;
	cvta.to.global.u64 	%rd5, %rd7;
$L__BB0_2:
	mul.wide.s32 	%rd11, %r31, 4;
	add.s64 	%rd12, %rd4, %rd11;
	ld.global.u32 	%r5, [%rd12];
	add.s64 	%rd13, %rd5, %rd11;
	ld.global.u32 	%r34, [%rd13];
	sub.s32 	%r7, %r5, %r34;
	setp.ne.s32 	%p2, %r7, 0;
	@%p2 bra 	$L__BB0_4;
	mul.wide.s32 	%rd23, %r31, 8;
	add.s64 	%rd24, %rd2, %rd23;
	mov.b64 	%rd25, 0;
	st.global.u64 	[%rd24], %rd25;
	bra.uni 	$L__BB0_19;
$L__BB0_4:
	setp.le.u32 	%p3, %r5, %r34;
	mov.f64 	%fd86, 0d0000000000000000;
	@%p3 bra 	$L__BB0_18;
	add.s32 	%r27, %r34, 1;
	max.u32 	%r28, %r5, %r27;
	sub.s32 	%r8, %r28, %r34;
	and.b32  	%r9, %r8, 15;
	sub.s32 	%r29, %r34, %r28;
	setp.gt.u32 	%p4, %r29, -16;
	mov.f64 	%fd86, 0d0000000000000000;
	@%p4 bra 	$L__BB0_8;
	and.b32  	%r30, %r8, -16;
	neg.s32 	%r32, %r30;
	mov.f64 	%fd86, 0d0000000000000000;
$L__BB0_7:
	.pragma "nounroll";
	mul.wide.s32 	%rd14, %r34, 8;
	add.s64 	%rd15, %rd3, %rd14;
	ld.global.f64 	%fd19, [%rd15+-64];
	add.f64 	%fd20, %fd86, %fd19;
	ld.global.f64 	%fd21, [%rd15+-56];
	add.f64 	%fd22, %fd20, %fd21;
	ld.global.f64 	%fd23, [%rd15+-48];
	add.f64 	%fd24, %fd22, %fd23;
	ld.global.f64 	%fd25, [%rd15+-40];
	add.f64 	%fd26, %fd24, %fd25;
	ld.global.f64 	%fd27, [%rd15+-32];
	add.f64 	%fd28, %fd26, %fd27;
	ld.global.f64 	%fd29, [%rd15+-24];
	add.f64 	%fd30, %fd28, %fd29;
	ld.global.f64 	%fd31, [%rd15+-16];
	add.f64 	%fd32, %fd30, %fd31;
	ld.global.f64 	%fd33, [%rd15+-8];
	add.f64 	%fd34, %fd32, %fd33;
	ld.global.f64 	%fd35, [%rd15];
	add.f64 	%fd36, %fd34, %fd35;
	ld.global.f64 	%fd37, [%rd15+8];
	add.f64 	%fd38, %fd36, %fd37;
	ld.global.f64 	%fd39, [%rd15+16];
	add.f64 	%fd40, %fd38, %fd39;
	ld.global.f64 	%fd41, [%rd15+24];
	add.f64 	%fd42, %fd40, %fd41;
	ld.global.f64 	%fd43, [%rd15+32];
	add.f64 	%fd44, %fd42, %fd43;
	ld.global.f64 	%fd45, [%rd15+40];
	add.f64 	%fd46, %fd44, %fd45;
	ld.global.f64 	%fd47, [%rd15+48];
	add.f64 	%fd48, %fd46, %fd47;
	ld.global.f64 	%fd49, [%rd15+56];
	add.f64 	%fd86, %fd48, %fd49;
	add.s32 	%r34, %r34, 16;
	add.s32 	%r32, %r32, 16;
	setp.ne.s32 	%p5, %r32, 0;
	@%p5 bra 	$L__BB0_7;
$L__BB0_8:
	setp.eq.s32 	%p6, %r9, 0;
	@%p6 bra 	$L__BB0_18;
	and.b32  	%r16, %r8, 7;
	setp.lt.u32 	%p7, %r9, 8;
	@%p7 bra 	$L__BB0_11;
	mul.wide.s32 	%rd16, %r34, 8;
	add.s64 	%rd17, %rd1, %rd16;
	ld.global.f64 	%fd51, [%rd17];
	add.f64 	%fd52, %fd86, %fd51;
	ld.global.f64 	%fd53, [%rd17+8];
	add.f64 	%fd54, %fd52, %fd53;
	ld.global.f64 	%fd55, [%rd17+16];
	add.f64 	%fd56, %fd54, %fd55;
	ld.global.f64 	%fd57, [%rd17+24];
	add.f64 	%fd58, %fd56, %fd57;
	ld.global.f64 	%fd59, [%rd17+32];
	add.f64 	%fd60, %fd58, %fd59;
	ld.global.f64 	%fd61, [%rd17+40];
	add.f64 	%fd62, %fd60, %fd61;
	ld.global.f64 	%fd63, [%rd17+48];
	add.f64 	%fd64, %fd62, %fd63;
	ld.global.f64 	%fd65, [%rd17+56];
	add.f64 	%fd86, %fd64, %fd65;
	add.s32 	%r34, %r34, 8;
$L__BB0_11:
	setp.eq.s32 	%p8, %r16, 0;
	@%p8 bra 	$L__BB0_18;
	and.b32  	%r19, %r8, 3;
	setp.lt.u32 	%p9, %r16, 4;
	@%p9 bra 	$L__BB0_14;
	mul.wide.s32 	%rd18, %r34, 8;
	add.s64 	%rd19, %rd1, %rd18;
	ld.global.f64 	%fd67, [%rd19];
	add.f64 	%fd68, %fd86, %fd67;
	ld.global.f64 	%fd69, [%rd19+8];
	add.f64 	%fd70, %fd68, %fd69;
	ld.global.f64 	%fd71, [%rd19+16];
	add.f64 	%fd72, %fd70, %fd71;
	ld.global.f64 	%fd73, [%rd19+24];
	add.f64 	%fd86, %fd72, %fd73;
	add.s32 	%r34, %r34, 4;
$L__BB0_14:
	setp.eq.s32 	%p10, %r19, 0;
	@%p10 bra 	$L__BB0_18;
	mul.wide.s32 	%rd20, %r34, 8;
	add.s64 	%rd6, %rd1, %rd20;
	ld.global.f64 	%fd74, [%rd6];
	add.f64 	%fd86, %fd86, %fd74;
	setp.eq.s32 	%p11, %r19, 1;
	@%p11 bra 	$L__BB0_18;
	ld.global.f64 	%fd75, [%rd6+8];
	add.f64 	%fd86, %fd86, %fd75;
	setp.eq.s32 	%p12, %r19, 2;
	@%p12 bra 	$L__BB0_18;
	ld.global.f64 	%fd76, [%rd6+16];
	add.f64 	%fd86, %fd86, %fd76;
$L__BB0_18:
	cvt.rn.f64.u32 	%fd77, %r7;
	div.rn.f64 	%fd78, %fd86, %fd77;
	mul.wide.s32 	%rd21, %r31, 8;
	add.s64 	%rd22, %rd2, %rd21;
	st.global.f64 	[%rd22], %fd78;
$L__BB0_19:
	add.s32 	%r31, %r31, %r3;
	setp.lt.u32 	%p13, %r31, %r23;
	@%p13 bra 	$L__BB0_2;
$L__BB0_20:
	ret;

}
	// .globl	_Z20sorted_std_per_slicePjS_PdjS0_
.visible .entry _Z20sorted_std_per_slicePjS_PdjS0_(
	.param .u64 .ptr .align 1 _Z20sorted_std_per_slicePjS_PdjS0__param_0,
	.param .u64 .ptr .align 1 _Z20sorted_std_per_slicePjS_PdjS0__param_1,
	.param .u64 .ptr .align 1 _Z20sorted_std_per_slicePjS_PdjS0__param_2,
	.param .u32 _Z20sorted_std_per_slicePjS_PdjS0__param_3,
	.param .u64 .ptr .align 1 _Z20sorted_std_per_slicePjS_PdjS0__param_4
)
{
	.reg .pred 	%p<24>;
	.reg .b32 	%r<61>;
	.reg .b64 	%rd<34>;
	.reg .b64 	%fd<205>;

	ld.param.u64 	%rd8, [_Z20sorted_std_per_slicePjS_PdjS0__param_0];
	ld.param.u64 	%rd9, [_Z20sorted_std_per_slicePjS_PdjS0__param_1];
	ld.param.u64 	%rd10, [_Z20sorted_std_per_slicePjS_PdjS0__param_2];
	ld.param.u32 	%r37, [_Z20sorted_std_per_slicePjS_PdjS0__param_3];
	ld.param.u64 	%rd11, [_Z20sorted_std_per_slicePjS_PdjS0__param_4];
	cvta.to.global.u64 	%rd1, %rd10;
	cvta.to.global.u64 	%rd2, %rd11;
	mov.u32 	%r38, %ctaid.x;
	mov.u32 	%r1, %ntid.x;
	mov.u32 	%r39, %tid.x;
	mad.lo.s32 	%r50, %r38, %r1, %r39;
	setp.ge.u32 	%p1, %r50, %r37;
	@%p1 bra 	$L__BB1_34;
	mov.u32 	%r40, %nctaid.x;
	mul.lo.s32 	%r3, %r1, %r40;
	add.s64 	%rd3, %rd1, 64;
	cvta.to.global.u64 	%rd4, %rd9;
	cvta.to.global.u64 	%rd5, %rd8;
$L__BB1_2:
	mul.wide.s32 	%rd12, %r50, 4;
	add.s64 	%rd13, %rd4, %rd12;
	ld.global.u32 	%r5, [%rd13];
	add.s64 	%rd14, %rd5, %rd12;
	ld.global.u32 	%r58, [%rd14];
	sub.s32 	%r7, %r5, %r58;
	setp.gt.u32 	%p2, %r7, 1;
	@%p2 bra 	$L__BB1_4;
	mul.wide.s32 	%rd31, %r50, 8;
	add.s64 	%rd32, %rd2, %rd31;
	mov.b64 	%rd33, 0;
	st.global.u64 	[%rd32], %rd33;
	bra.uni 	$L__BB1_33;
$L__BB1_4:
	setp.le.u32 	%p3, %r5, %r58;
	mov.f64 	%fd196, 0d0000000000000000;
	@%p3 bra 	$L__BB1_18;
	add.s32 	%r41, %r58, 1;
	max.u32 	%r42, %r5, %r41;
	sub.s32 	%r8, %r42, %r58;
	and.b32  	%r9, %r8, 15;
	sub.s32 	%r43, %r58, %r42;
	setp.gt.u32 	%p4, %r43, -16;
	mov.f64 	%fd196, 0d0000000000000000;
	mov.u32 	%r53, %r58;
	@%p4 bra 	$L__BB1_8;
	and.b32  	%r44, %r8, -16;
	neg.s32 	%r51, %r44;
	mov.f64 	%fd196, 0d0000000000000000;
	mov.u32 	%r53, %r58;
$L__BB1_7:
	.pragma "nounroll";
	mul.wide.s32 	%rd15, %r53, 8;
	add.s64 	%rd16, %rd3, %rd15;
	ld.global.f64 	%fd34, [%rd16+-64];
	add.f64 	%fd35, %fd196, %fd34;
	ld.global.f64 	%fd36, [%rd16+-56];
	add.f64 	%fd37, %fd35, %fd36;
	ld.global.f64 	%fd38, [%rd16+-48];
	add.f64 	%fd39, %fd37, %fd38;
	ld.global.f64 	%fd40, [%rd16+-40];
	add.f64 	%fd41, %fd39, %fd40;
	ld.global.f64 	%fd42, [%rd16+-32];
	add.f64 	%fd43, %fd41, %fd42;
	ld.global.f64 	%fd44, [%rd16+-24];
	add.f64 	%fd45, %fd43, %fd44;
	ld.global.f64 	%fd46, [%rd16+-16];
	add.f64 	%fd47, %fd45, %fd46;
	ld.global.f64 	%fd48, [%rd16+-8];
	add.f64 	%fd49, %fd47, %fd48;
	ld.global.f64 	%fd50, [%rd16];
	add.f64 	%fd51, %fd49, %fd50;
	ld.global.f64 	%fd52, [%rd16+8];
	add.f64 	%fd53, %fd51, %fd52;
	ld.global.f64 	%fd54, [%rd16+16];
	add.f64 	%fd55, %fd53, %fd54;
	ld.global.f64 	%fd56, [%rd16+24];
	add.f64 	%fd57, %fd55, %fd56;
	ld.global.f64 	%fd58, [%rd16+32];
	add.f64 	%fd59, %fd57, %fd58;
	ld.global.f64 	%fd60, [%rd16+40];
	add.f64 	%fd61, %fd59, %fd60;
	ld.global.f64 	%fd62, [%rd16+48];
	add.f64 	%fd63, %fd61, %fd62;
	ld.global.f64 	%fd64, [%rd16+56];
	add.f64 	%fd196, %fd63, %fd64;
	add.s32 	%r53, %r53, 16;
	add.s32 	%r51, %r51, 16;
	setp.ne.s32 	%p5, %r51, 0;
	@%p5 bra 	$L__BB1_7;
$L__BB1_8:
	setp.eq.s32 	%p6, %r9, 0;
	@%p6 bra 	$L__BB1_18;
	and.b32  	%r16, %r8, 7;
	setp.lt.u32 	%p7, %r9, 8;
	@%p7 bra 	$L__BB1_11;
	mul.wide.s32 	%rd17, %r53, 8;
	add.s64 	%rd18, %rd1, %rd17;
	ld.global.f64 	%fd66, [%rd18];
	add.f64 	%fd67, %fd196, %fd66;
	ld.global.f64 	%fd68, [%rd18+8];
	add.f64 	%fd69, %fd67, %fd68;
	ld.global.f64 	%fd70, [%rd18+16];
	add.f64 	%fd71, %fd69, %fd70;
	ld.global.f64 	%fd72, [%rd18+24];
	add.f64 	%fd73, %fd71, %fd72;
	ld.global.f64 	%fd74, [%rd18+32];
	add.f64 	%fd75, %fd73, %fd74;
	ld.global.f64 	%fd76, [%rd18+40];
	add.f64 	%fd77, %fd75, %fd76;
	ld.global.f64 	%fd78, [%rd18+48];
	add.f64 	%fd79, %fd77, %fd78;
	ld.global.f64 	%fd80, [%rd18+56];
	add.f64 	%fd196, %fd79, %fd80;
	add.s32 	%r53, %r53, 8;
$L__BB1_11:
	setp.eq.s32 	%p8, %r16, 0;
	@%p8 bra 	$L__BB1_18;
	and.b32  	%r19, %r8, 3;
	setp.lt.u32 	%p9, %r16, 4;
	@%p9 bra 	$L__BB1_14;
	mul.wide.s32 	%rd19, %r53, 8;
	add.s64 	%rd20, %rd1, %rd19;
	ld.global.f64 	%fd82, [%rd20];
	add.f64 	%fd83, %fd196, %fd82;
	ld.global.f64 	%fd84, [%rd20+8];
	add.f64 	%fd85, %fd83, %fd84;
	ld.global.f64 	%fd86, [%rd20+16];
	add.f64 	%fd87, %fd85, %fd86;
	ld.global.f64 	%fd88, [%rd20+24];
	add.f64 	%fd196, %fd87, %fd88;
	add.s32 	%r53, %r53, 4;
$L__BB1_14:
	setp.eq.s32 	%p10, %r19, 0;
	@%p10 bra 	$L__BB1_18;
	mul.wide.s32 	%rd21, %r53, 8;
	add.s64 	%rd6, %rd1, %rd21;
	ld.global.f64 	%fd89, [%rd6];
	add.f64 	%fd196, %fd196, %fd89;
	setp.eq.s32 	%p11, %r19, 1;
	@%p11 bra 	$L__BB1_18;
	ld.global.f64 	%fd90, [%rd6+8];
	add.f64 	%fd196, %fd196, %fd90;
	setp.eq.s32 	%p12, %r19, 2;
	@%p12 bra 	$L__BB1_18;
	ld.global.f64 	%fd91, [%rd6+16];
	add.f64 	%fd196, %fd196, %fd91;
$L__BB1_18:
	setp.le.u32 	%p13, %r5, %r58;
	cvt.rn.f64.u32 	%fd93, %r7;
	div.rn.f64 	%fd15, %fd196, %fd93;
	mov.f64 	%fd204, 0d0000000000000000;
	@%p13 bra 	$L__BB1_32;
	add.s32 	%r45, %r58, 1;
	max.u32 	%r46, %r5, %r45;
	sub.s32 	%r22, %r46, %r58;
	and.b32  	%r23, %r22, 15;
	sub.s32 	%r47, %r58, %r46;
	setp.gt.u32 	%p14, %r47, -16;
	mov.f64 	%fd204, 0d0000000000000000;
	@%p14 bra 	$L__BB1_22;
	and.b32  	%r24, %r22, -16;
	mov.b32 	%r57, 0;
	mov.f64 	%fd204, 0d0000000000000000;
$L__BB1_21:
	.pragma "nounroll";
	mul.wide.s32 	%rd22, %r58, 8;
	add.s64 	%rd23, %rd1, %rd22;
	ld.global.f64 	%fd97, [%rd23];
	sub.f64 	%fd98, %fd97, %fd15;
	fma.rn.f64 	%fd99, %fd98, %fd98, %fd204;
	ld.global.f64 	%fd100, [%rd23+8];
	sub.f64 	%fd101, %fd100, %fd15;
	fma.rn.f64 	%fd102, %fd101, %fd101, %fd99;
	ld.global.f64 	%fd103, [%rd23+16];
	sub.f64 	%fd104, %fd103, %fd15;
	fma.rn.f64 	%fd105, %fd104, %fd104, %fd102;
	ld.global.f64 	%fd106, [%rd23+24];
	sub.f64 	%fd107, %fd106, %fd15;
	fma.rn.f64 	%fd108, %fd107, %fd107, %fd105;
	ld.global.f64 	%fd109, [%rd23+32];
	sub.f64 	%fd110, %fd109, %fd15;
	fma.rn.f64 	%fd111, %fd110, %fd110, %fd108;
	ld.global.f64 	%fd112, [%rd23+40];
	sub.f64 	%fd113, %fd112, %fd15;
	fma.rn.f64 	%fd114, %fd113, %fd113, %fd111;
	ld.global.f64 	%fd115, [%rd23+48];
	sub.f64 	%fd116, %fd115, %fd15;
	fma.rn.f64 	%fd117, %fd116, %fd116, %fd114;
	ld.global.f64 	%fd118, [%rd23+56];
	sub.f64 	%fd119, %fd118, %fd15;
	fma.rn.f64 	%fd120, %fd119, %fd119, %fd117;
	ld.global.f64 	%fd121, [%rd23+64];
	sub.f64 	%fd122, %fd121, %fd15;
	fma.rn.f64 	%fd123, %fd122, %fd122, %fd120;
	ld.global.f64 	%fd124, [%rd23+72];
	sub.f64 	%fd125, %fd124, %fd15;
	fma.rn.f64 	%fd126, %fd125, %fd125, %fd123;
	ld.global.f64 	%fd127, [%rd23+80];
	sub.f64 	%fd128, %fd127, %fd15;
	fma.rn.f64 	%fd129, %fd128, %fd128, %fd126;
	ld.global.f64 	%fd130, [%rd23+88];
	sub.f64 	%fd131, %fd130, %fd15;
	fma.rn.f64 	%fd132, %fd131, %fd131, %fd129;
	ld.global.f64 	%fd133, [%rd23+96];
	sub.f64 	%fd134, %fd133, %fd15;
	fma.rn.f64 	%fd135, %fd134, %fd134, %fd132;
	ld.global.f64 	%fd136, [%rd23+104];
	sub.f64 	%fd137, %fd136, %fd15;
	fma.rn.f64 	%fd138, %fd137, %fd137, %fd135;
	ld.global.f64 	%fd139, [%rd23+112];
	sub.f64 	%fd140, %fd139, %fd15;
	fma.rn.f64 	%fd141, %fd140, %fd140, %fd138;
	ld.global.f64 	%fd142, [%rd23+120];
	sub.f64 	%fd143, %fd142, %fd15;
	fma.rn.f64 	%fd204, %fd143, %fd143, %fd141;
	add.s32 	%r58, %r58, 16;
	add.s32 	%r57, %r57, 16;
	setp.ne.s32 	%p15, %r57, %r24;
	@%p15 bra 	$L__BB1_21;
$L__BB1_22:
	setp.eq.s32 	%p16, %r23, 0;
	@%p16 bra 	$L__BB1_32;
	and.b32  	%r30, %r22, 7;
	setp.lt.u32 	%p17, %r23, 8;
	@%p17 bra 	$L__BB1_25;
	mul.wide.s32 	%rd24, %r58, 8;
	add.s64 	%rd25, %rd1, %rd24;
	ld.global.f64 	%fd145, [%rd25];
	sub.f64 	%fd146, %fd145, %fd15;
	fma.rn.f64 	%fd147, %fd146, %fd146, %fd204;
	ld.global.f64 	%fd148, [%rd25+8];
	sub.f64 	%fd149, %fd148, %fd15;
	fma.rn.f64 	%fd150, %fd149, %fd149, %fd147;
	ld.global.f64 	%fd151, [%rd25+16];
	sub.f64 	%fd152, %fd151, %fd15;
	fma.rn.f64 	%fd153, %fd152, %fd152, %fd150;
	ld.global.f64 	%fd154, [%rd25+24];
	sub.f64 	%fd155, %fd154, %fd15;
	fma.rn.f64 	%fd156, %fd155, %fd155, %fd153;
	ld.global.f64 	%fd157, [%rd25+32];
	sub.f64 	%fd158, %fd157, %fd15;
	fma.rn.f64 	%fd159, %fd158, %fd158, %fd156;
	ld.global.f64 	%fd160, [%rd25+40];
	sub.f64 	%fd161, %fd160, %fd15;
	fma.rn.f64 	%fd162, %fd161, %fd161, %fd159;
	ld.global.f64 	%fd163, [%rd25+48];
	sub.f64 	%fd164, %fd163, %fd15;
	fma.rn.f64 	%fd165, %fd164, %fd164, %fd162;
	ld.global.f64 	%fd166, [%rd25+56];
	sub.f64 	%fd167, %fd166, %fd15;
	fma.rn.f64 	%fd204, %fd167, %fd167, %fd165;
	add.s32 	%r58, %r58, 8;
$L__BB1_25:
	setp.eq.s32 	%p18, %r30, 0;
	@%p18 bra 	$L__BB1_32;
	and.b32  	%r33, %r22, 3;
	setp.lt.u32 	%p19, %r30, 4;
	@%p19 bra 	$L__BB1_28;
	mul.wide.s32 	%rd26, %r58, 8;
	add.s64 	%rd27, %rd1, %rd26;
	ld.global.f64 	%fd169, [%rd27];
	sub.f64 	%fd170, %fd169, %fd15;
	fma.rn.f64 	%fd171, %fd170, %fd170, %fd204;
	ld.global.f64 	%fd172, [%rd27+8];
	sub.f64 	%fd173, %fd172, %fd15;
	fma.rn.f64 	%fd174, %fd173, %fd173, %fd171;
	ld.global.f64 	%fd175, [%rd27+16];
	sub.f64 	%fd176, %fd175, %fd15;
	fma.rn.f64 	%fd177, %fd176, %fd176, %fd174;
	ld.global.f64 	%fd178, [%rd27+24];
	sub.f64 	%fd179, %fd178, %fd15;
	fma.rn.f64 	%fd204, %fd179, %fd179, %fd177;
	add.s32 	%r58, %r58, 4;
$L__BB1_28:
	setp.eq.s32 	%p20, %r33, 0;
	@%p20 bra 	$L__BB1_32;
	mul.wide.s32 	%rd28, %r58, 8;
	add.s64 	%rd7, %rd1, %rd28;
	ld.global.f64 	%fd180, [%rd7];
	sub.f64 	%fd181, %fd180, %fd15;
	fma.rn.f64 	%fd204, %fd181, %fd181, %fd204;
	setp.eq.s32 	%p21, %r33, 1;
	@%p21 bra 	$L__BB1_32;
	ld.global.f64 	%fd182, [%rd7+8];
	sub.f64 	%fd183, %fd182, %fd15;
	fma.rn.f64 	%fd204, %fd183, %fd183, %fd204;
	setp.eq.s32 	%p22, %r33, 2;
	@%p22 bra 	$L__BB1_32;
	ld.global.f64 	%fd184, [%rd7+16];
	sub.f64 	%fd185, %fd184, %fd15;
	fma.rn.f64 	%fd204, %fd185, %fd185, %fd204;
$L__BB1_32:
	add.s32 	%r49, %r7, -1;
	cvt.rn.f64.u32 	%fd186, %r49;
	div.rn.f64 	%fd187, %fd204, %fd186;
	sqrt.rn.f64 	%fd188, %fd187;
	mul.wide.s32 	%rd29, %r50, 8;
	add.s64 	%rd30, %rd2, %rd29;
	st.global.f64 	[%rd30], %fd188;
$L__BB1_33:
	add.s32 	%r50, %r50, %r3;
	setp.lt.u32 	%p23, %r50, %r37;
	@%p23 bra 	$L__BB1_2;
$L__BB1_34:
	ret;

}
	// .globl	_Z20sorted_cov_per_slicePjS_PdS0_jS0_
.visible .entry _Z20sorted_cov_per_slicePjS_PdS0_jS0_(
	.param .u64 .ptr .align 1 _Z20sorted_cov_per_slicePjS_PdS0_jS0__param_0,
	.param .u64 .ptr .align 1 _Z20sorted_cov_per_slicePjS_PdS0_jS0__param_1,
	.param .u64 .ptr .align 1 _Z20sorted_cov_per_slicePjS_PdS0_jS0__param_2,
	.param .u64 .ptr .align 1 _Z20sorted_cov_per_slicePjS_PdS0_jS0__param_3,
	.param .u32 _Z20sorted_cov_per_slicePjS_PdS0_jS0__param_4,
	.param .u64 .ptr .align 1 _Z20sorted_cov_per_slicePjS_PdS0_jS0__param_5
)
{
	.reg .pred 	%p<24>;
	.reg .b32 	%r<61>;
	.reg .b64 	%rd<44>;
	.reg .b64 	%fd<345>;

	ld.param.u64 	%rd9, [_Z20sorted_cov_per_slicePjS_PdS0_jS0__param_0];
	ld.param.u64 	%rd11, [_Z20sorted_cov_per_slicePjS_PdS0_jS0__param_2];
	ld.param.u64 	%rd12, [_Z20sorted_cov_per_slicePjS_PdS0_jS0__param_3];
	ld.param.u32 	%r36, [_Z20sorted_cov_per_slicePjS_PdS0_jS0__param_4];
	ld.param.u64 	%rd13, [_Z20sorted_cov_per_slicePjS_PdS0_jS0__param_5];
	cvta.to.global.u64 	%rd1, %rd12;
	cvta.to.global.u64 	%rd2, %rd11;
	cvta.to.global.u64 	%rd3, %rd13;
	mov.u32 	%r37, %ctaid.x;
	mov.u32 	%r1, %ntid.x;
	mov.u32 	%r38, %tid.x;
	mad.lo.s32 	%r50, %r37, %r1, %r38;
	setp.ge.u32 	%p1, %r50, %r36;
	@%p1 bra 	$L__BB2_34;
	mov.u32 	%r39, %nctaid.x;
	mul.lo.s32 	%r3, %r1, %r39;
	cvta.to.global.u64 	%rd4, %rd9;
$L__BB2_2:
	ld.param.u64 	%rd43, [_Z20sorted_cov_per_slicePjS_PdS0_jS0__param_1];
	cvta.to.global.u64 	%rd14, %rd43;
	mul.wide.s32 	%rd15, %r50, 4;
	add.s64 	%rd16, %rd14, %rd15;
	ld.global.u32 	%r5, [%rd16];
	add.s64 	%rd17, %rd4, %rd15;
	ld.global.u32 	%r58, [%rd17];
	sub.s32 	%r7, %r5, %r58;
	setp.gt.u32 	%p2, %r7, 1;
	@%p2 bra 	$L__BB2_4;
	mul.wide.s32 	%rd40, %r50, 8;
	add.s64 	%rd41, %rd3, %rd40;
	mov.b64 	%rd42, 0;
	st.global.u64 	[%rd41], %rd42;
	bra.uni 	$L__BB2_33;
$L__BB2_4:
	setp.le.u32 	%p3, %r5, %r58;
	mov.f64 	%fd335, 0d0000000000000000;
	mov.f64 	%fd336, %fd335;
	@%p3 bra 	$L__BB2_18;
	add.s32 	%r40, %r58, 1;
	max.u32 	%r41, %r5, %r40;
	sub.s32 	%r8, %r41, %r58;
	sub.s32 	%r42, %r58, %r41;
	setp.gt.u32 	%p4, %r42, -16;
	mov.f64 	%fd336, 0d0000000000000000;
	mov.u32 	%r53, %r58;
	mov.f64 	%fd335, %fd336;
	@%p4 bra 	$L__BB2_8;
	and.b32  	%r43, %r8, -16;
	neg.s32 	%r51, %r43;
	mov.f64 	%fd336, 0d0000000000000000;
	mov.u32 	%r53, %r58;
$L__BB2_7:
	.pragma "nounroll";
	mul.wide.s32 	%rd18, %r53, 8;
	add.s64 	%rd19, %rd2, %rd18;
	add.s64 	%rd20, %rd1, %rd18;
	ld.global.f64 	%fd49, [%rd19];
	add.f64 	%fd50, %fd335, %fd49;
	ld.global.f64 	%fd51, [%rd20];
	add.f64 	%fd52, %fd336, %fd51;
	ld.global.f64 	%fd53, [%rd19+8];
	add.f64 	%fd54, %fd50, %fd53;
	ld.global.f64 	%fd55, [%rd20+8];
	add.f64 	%fd56, %fd52, %fd55;
	ld.global.f64 	%fd57, [%rd19+16];
	add.f64 	%fd58, %fd54, %fd57;
	ld.global.f64 	%fd59, [%rd20+16];
	add.f64 	%fd60, %fd56, %fd59;
	ld.global.f64 	%fd61, [%rd19+24];
	add.f64 	%fd62, %fd58, %fd61;
	ld.global.f64 	%fd63, [%rd20+24];
	add.f64 	%fd64, %fd60, %fd63;
	ld.global.f64 	%fd65, [%rd19+32];
	add.f64 	%fd66, %fd62, %fd65;
	ld.global.f64 	%fd67, [%rd20+32];
	add.f64 	%fd68, %fd64, %fd67;
	ld.global.f64 	%fd69, [%rd19+40];
	add.f64 	%fd70, %fd66, %fd69;
	ld.global.f64 	%fd71, [%rd20+40];
	add.f64 	%fd72, %fd68, %fd71;
	ld.global.f64 	%fd73, [%rd19+48];
	add.f64 	%fd74, %fd70, %fd73;
	ld.global.f64 	%fd75, [%rd20+48];
	add.f64 	%fd76, %fd72, %fd75;
	ld.global.f64 	%fd77, [%rd19+56];
	add.f64 	%fd78, %fd74, %fd77;
	ld.global.f64 	%fd79, [%rd20+56];
	add.f64 	%fd80, %fd76, %fd79;
	ld.global.f64 	%fd81, [%rd19+64];
	add.f64 	%fd82, %fd78, %fd81;
	ld.global.f64 	%fd83, [%rd20+64];
	add.f64 	%fd84, %fd80, %fd83;
	ld.global.f64 	%fd85, [%rd19+72];
	add.f64 	%fd86, %fd82, %fd85;
	ld.global.f64 	%fd87, [%rd20+72];
	add.f64 	%fd88, %fd84, %fd87;
	ld.global.f64 	%fd89, [%rd19+80];
	add.f64 	%fd90, %fd86, %fd89;
	ld.global.f64 	%fd91, [%rd20+80];
	add.f64 	%fd92, %fd88, %fd91;
	ld.global.f64 	%fd93, [%rd19+88];
	add.f64 	%fd94, %fd90, %fd93;
	ld.global.f64 	%fd95, [%rd20+88];
	add.f64 	%fd96, %fd92, %fd95;
	ld.global.f64 	%fd97, [%rd19+96];
	add.f64 	%fd98, %fd94, %fd97;
	ld.global.f64 	%fd99, [%rd20+96];
	add.f64 	%fd100, %fd96, %fd99;
	ld.global.f64 	%fd101, [%rd19+104];
	add.f64 	%fd102, %fd98, %fd101;
	ld.global.f64 	%fd103, [%rd20+104];
	add.f64 	%fd104, %fd100, %fd103;
	ld.global.f64 	%fd105, [%rd19+112];
	add.f64 	%fd106, %fd102, %fd105;
	ld.global.f64 	%fd107, [%rd20+112];
	add.f64 	%fd108, %fd104, %fd107;
	ld.global.f64 	%fd109, [%rd19+120];
	add.f64 	%fd335, %fd106, %fd109;
	ld.global.f64 	%fd110, [%rd20+120];
	add.f64 	%fd336, %fd108, %fd110;
	add.s32 	%r53, %r53, 16;
	add.s32 	%r51, %r51, 16;
	setp.ne.s32 	%p5, %r51, 0;
	@%p5 bra 	$L__BB2_7;
$L__BB2_8:
	and.b32  	%r15, %r8, 15;
	setp.eq.s32 	%p6, %r15, 0;
	@%p6 bra 	$L__BB2_18;
	setp.lt.u32 	%p7, %r15, 8;
	@%p7 bra 	$L__BB2_11;
	mul.wide.s32 	%rd21, %r53, 8;
	add.s64 	%rd22, %rd2, %rd21;
	ld.global.f64 	%fd112, [%rd22];
	add.f64 	%fd113, %fd335, %fd112;
	add.s64 	%rd23, %rd1, %rd21;
	ld.global.f64 	%fd114, [%rd23];
	add.f64 	%fd115, %fd336, %fd114;
	ld.global.f64 	%fd116, [%rd22+8];
	add.f64 	%fd117, %fd113, %fd116;
	ld.global.f64 	%fd118, [%rd23+8];
	add.f64 	%fd119, %fd115, %fd118;
	ld.global.f64 	%fd120, [%rd22+16];
	add.f64 	%fd121, %fd117, %fd120;
	ld.global.f64 	%fd122, [%rd23+16];
	add.f64 	%fd123, %fd119, %fd122;
	ld.global.f64 	%fd124, [%rd22+24];
	add.f64 	%fd125, %fd121, %fd124;
	ld.global.f64 	%fd126, [%rd23+24];
	add.f64 	%fd127, %fd123, %fd126;
	ld.global.f64 	%fd128, [%rd22+32];
	add.f64 	%fd129, %fd125, %fd128;
	ld.global.f64 	%fd130, [%rd23+32];
	add.f64 	%fd131, %fd127, %fd130;
	ld.global.f64 	%fd132, [%rd22+40];
	add.f64 	%fd133, %fd129, %fd132;
	ld.global.f64 	%fd134, [%rd23+40];
	add.f64 	%fd135, %fd131, %fd134;
	ld.global.f64 	%fd136, [%rd22+48];
	add.f64 	%fd137, %fd133, %fd136;
	ld.global.f64 	%fd138, [%rd23+48];
	add.f64 	%fd139, %fd135, %fd138;
	ld.global.f64 	%fd140, [%rd22+56];
	add.f64 	%fd335, %fd137, %fd140;
	ld.global.f64 	%fd141, [%rd23+56];
	add.f64 	%fd336, %fd139, %fd141;
	add.s32 	%r53, %r53, 8;
$L__BB2_11:
	and.b32  	%r18, %r8, 7;
	setp.eq.s32 	%p8, %r18, 0;
	@%p8 bra 	$L__BB2_18;
	and.b32  	%r19, %r8, 3;
	setp.lt.u32 	%p9, %r18, 4;
	@%p9 bra 	$L__BB2_14;
	mul.wide.s32 	%rd24, %r53, 8;
	add.s64 	%rd25, %rd2, %rd24;
	ld.global.f64 	%fd143, [%rd25];
	add.f64 	%fd144, %fd335, %fd143;
	add.s64 	%rd26, %rd1, %rd24;
	ld.global.f64 	%fd145, [%rd26];
	add.f64 	%fd146, %fd336, %fd145;
	ld.global.f64 	%fd147, [%rd25+8];
	add.f64 	%fd148, %fd144, %fd147;
	ld.global.f64 	%fd149, [%rd26+8];
	add.f64 	%fd150, %fd146, %fd149;
	ld.global.f64 	%fd151, [%rd25+16];
	add.f64 	%fd152, %fd148, %fd151;
	ld.global.f64 	%fd153, [%rd26+16];
	add.f64 	%fd154, %fd150, %fd153;
	ld.global.f64 	%fd155, [%rd25+24];
	add.f64 	%fd335, %fd152, %fd155;
	ld.global.f64 	%fd156, [%rd26+24];
	add.f64 	%fd336, %fd154, %fd156;
	add.s32 	%r53, %r53, 4;
$L__BB2_14:
	setp.eq.s32 	%p10, %r19, 0;
	@%p10 bra 	$L__BB2_18;
	mul.wide.s32 	%rd27, %r53, 8;
	add.s64 	%rd5, %rd2, %rd27;
	ld.global.f64 	%fd157, [%rd5];
	add.f64 	%fd335, %fd335, %fd157;
	add.s64 	%rd6, %rd1, %rd27;
	ld.global.f64 	%fd158, [%rd6];
	add.f64 	%fd336, %fd336, %fd158;
	setp.eq.s32 	%p11, %r19, 1;
	@%p11 bra 	$L__BB2_18;
	ld.global.f64 	%fd159, [%rd5+8];
	add.f64 	%fd335, %fd335, %fd159;
	ld.global.f64 	%fd160, [%rd6+8];
	add.f64 	%fd336, %fd336, %fd160;
	setp.eq.s32 	%p12, %r19, 2;
	@%p12 bra 	$L__BB2_18;
	ld.global.f64 	%fd161, [%rd5+16];
	add.f64 	%fd335, %fd335, %fd161;
	ld.global.f64 	%fd162, [%rd6+16];
	add.f64 	%fd336, %fd336, %fd162;
$L__BB2_18:
	setp.le.u32 	%p13, %r5, %r58;
	cvt.rn.f64.u32 	%fd164, %r7;
	div.rn.f64 	%fd29, %fd335, %fd164;
	div.rn.f64 	%fd30, %fd336, %fd164;
	mov.f64 	%fd344, 0d0000000000000000;
	@%p13 bra 	$L__BB2_32;
	add.s32 	%r44, %r58, 1;
	max.u32 	%r45, %r5, %r44;
	sub.s32 	%r22, %r45, %r58;
	sub.s32 	%r46, %r58, %r45;
	setp.gt.u32 	%p14, %r46, -16;
	mov.f64 	%fd344, 0d0000000000000000;
	@%p14 bra 	$L__BB2_22;
	mov.b32 	%r57, 0;
	mov.f64 	%fd344, 0d0000000000000000;
$L__BB2_21:
	.pragma "nounroll";
	mul.wide.s32 	%rd28, %r58, 8;
	add.s64 	%rd29, %rd2, %rd28;
	ld.global.f64 	%fd168, [%rd29];
	sub.f64 	%fd169, %fd168, %fd29;
	add.s64 	%rd30, %rd1, %rd28;
	ld.global.f64 	%fd170, [%rd30];
	sub.f64 	%fd171, %fd170, %fd30;
	fma.rn.f64 	%fd172, %fd169, %fd171, %fd344;
	ld.global.f64 	%fd173, [%rd29+8];
	sub.f64 	%fd174, %fd173, %fd29;
	ld.global.f64 	%fd175, [%rd30+8];
	sub.f64 	%fd176, %fd175, %fd30;
	fma.rn.f64 	%fd177, %fd174, %fd176, %fd172;
	ld.global.f64 	%fd178, [%rd29+16];
	sub.f64 	%fd179, %fd178, %fd29;
	ld.global.f64 	%fd180, [%rd30+16];
	sub.f64 	%fd181, %fd180, %fd30;
	fma.rn.f64 	%fd182, %fd179, %fd181, %fd177;
	ld.global.f64 	%fd183, [%rd29+24];
	sub.f64 	%fd184, %fd183, %fd29;
	ld.global.f64 	%fd185, [%rd30+24];
	sub.f64 	%fd186, %fd185, %fd30;
	fma.rn.f64 	%fd187, %fd184, %fd186, %fd182;
	ld.global.f64 	%fd188, [%rd29+32];
	sub.f64 	%fd189, %fd188, %fd29;
	ld.global.f64 	%fd190, [%rd30+32];
	sub.f64 	%fd191, %fd190, %fd30;
	fma.rn.f64 	%fd192, %fd189, %fd191, %fd187;
	ld.global.f64 	%fd193, [%rd29+40];
	sub.f64 	%fd194, %fd193, %fd29;
	ld.global.f64 	%fd195, [%rd30+40];
	sub.f64 	%fd196, %fd195, %fd30;
	fma.rn.f64 	%fd197, %fd194, %fd196, %fd192;
	ld.global.f64 	%fd198, [%rd29+48];
	sub.f64 	%fd199, %fd198, %fd29;
	ld.global.f64 	%fd200, [%rd30+48];
	sub.f64 	%fd201, %fd200, %fd30;
	fma.rn.f64 	%fd202, %fd199, %fd201, %fd197;
	ld.global.f64 	%fd203, [%rd29+56];
	sub.f64 	%fd204, %fd203, %fd29;
	ld.global.f64 	%fd205, [%rd30+56];
	sub.f64 	%fd206, %fd205, %fd30;
	fma.rn.f64 	%fd207, %fd204, %fd206, %fd202;
	ld.global.f64 	%fd208, [%rd29+64];
	sub.f64 	%fd209, %fd208, %fd29;
	ld.global.f64 	%fd210, [%rd30+64];
	sub.f64 	%fd211, %fd210, %fd30;
	fma.rn.f64 	%fd212, %fd209, %fd211, %fd207;
	ld.global.f64 	%fd213, [%rd29+72];
	sub.f64 	%fd214, %fd213, %fd29;
	ld.global.f64 	%fd215, [%rd30+72];
	sub.f64 	%fd216, %fd215, %fd30;
	fma.rn.f64 	%fd217, %fd214, %fd216, %fd212;
	ld.global.f64 	%fd218, [%rd29+80];
	sub.f64 	%fd219, %fd218, %fd29;
	ld.global.f64 	%fd220, [%rd30+80];
	sub.f64 	%fd221, %fd220, %fd30;
	fma.rn.f64 	%fd222, %fd219, %fd221, %fd217;
	ld.global.f64 	%fd223, [%rd29+88];
	sub.f64 	%fd224, %fd223, %fd29;
	ld.global.f64 	%fd225, [%rd30+88];
	sub.f64 	%fd226, %fd225, %fd30;
	fma.rn.f64 	%fd227, %fd224, %fd226, %fd222;
	ld.global.f64 	%fd228, [%rd29+96];
	sub.f64 	%fd229, %fd228, %fd29;
	ld.global.f64 	%fd230, [%rd30+96];
	sub.f64 	%fd231, %fd230, %fd30;
	fma.rn.f64 	%fd232, %fd229, %fd231, %fd227;
	ld.global.f64 	%fd233, [%rd29+104];
	sub.f64 	%fd234, %fd233, %fd29;
	ld.global.f64 	%fd235, [%rd30+104];
	sub.f64 	%fd236, %fd235, %fd30;
	fma.rn.f64 	%fd237, %fd234, %fd236, %fd232;
	ld.global.f64 	%fd238, [%rd29+112];
	sub.f64 	%fd239, %fd238, %fd29;
	ld.global.f64 	%fd240, [%rd30+112];
	sub.f64 	%fd241, %fd240, %fd30;
	fma.rn.f64 	%fd242, %fd239, %fd241, %fd237;
	ld.global.f64 	%fd243, [%rd29+120];
	sub.f64 	%fd244, %fd243, %fd29;
	ld.global.f64 	%fd245, [%rd30+120];
	sub.f64 	%fd246, %fd245, %fd30;
	fma.rn.f64 	%fd344, %fd244, %fd246, %fd242;
	add.s32 	%r58, %r58, 16;
	add.s32 	%r57, %r57, 16;
	and.b32  	%r48, %r22, -16;
	setp.ne.s32 	%p15, %r57, %r48;
	@%p15 bra 	$L__BB2_21;
$L__BB2_22:
	and.b32  	%r28, %r22, 15;
	setp.eq.s32 	%p16, %r28, 0;
	@%p16 bra 	$L__BB2_32;
	setp.lt.u32 	%p17, %r28, 8;
	@%p17 bra 	$L__BB2_25;
	mul.wide.s32 	%rd31, %r58, 8;
	add.s64 	%rd32, %rd2, %rd31;
	ld.global.f64 	%fd248, [%rd32];
	sub.f64 	%fd249, %fd248, %fd29;
	add.s64 	%rd33, %rd1, %rd31;
	ld.global.f64 	%fd250, [%rd33];
	sub.f64 	%fd251, %fd250, %fd30;
	fma.rn.f64 	%fd252, %fd249, %fd251, %fd344;
	ld.global.f64 	%fd253, [%rd32+8];
	sub.f64 	%fd254, %fd253, %fd29;
	ld.global.f64 	%fd255, [%rd33+8];
	sub.f64 	%fd256, %fd255, %fd30;
	fma.rn.f64 	%fd257, %fd254, %fd256, %fd252;
	ld.global.f64 	%fd258, [%rd32+16];
	sub.f64 	%fd259, %fd258, %fd29;
	ld.global.f64 	%fd260, [%rd33+16];
	sub.f64 	%fd261, %fd260, %fd30;
	fma.rn.f64 	%fd262, %fd259, %fd261, %fd257;
	ld.global.f64 	%fd263, [%rd32+24];
	sub.f64 	%fd264, %fd263, %fd29;
	ld.global.f64 	%fd265, [%rd33+24];
	sub.f64 	%fd266, %fd265, %fd30;
	fma.rn.f64 	%fd267, %fd264, %fd266, %fd262;
	ld.global.f64 	%fd268, [%rd32+32];
	sub.f64 	%fd269, %fd268, %fd29;
	ld.global.f64 	%fd270, [%rd33+32];
	sub.f64 	%fd271, %fd270, %fd30;
	fma.rn.f64 	%fd272, %fd269, %fd271, %fd267;
	ld.global.f64 	%fd273, [%rd32+40];
	sub.f64 	%fd274, %fd273, %fd29;
	ld.global.f64 	%fd275, [%rd33+40];
	sub.f64 	%fd276, %fd275, %fd30;
	fma.rn.f64 	%fd277, %fd274, %fd276, %fd272;
	ld.global.f64 	%fd278, [%rd32+48];
	sub.f64 	%fd279, %fd278, %fd29;
	ld.global.f64 	%fd280, [%rd33+48];
	sub.f64 	%fd281, %fd280, %fd30;
	fma.rn.f64 	%fd282, %fd279, %fd281, %fd277;
	ld.global.f64 	%fd283, [%rd32+56];
	sub.f64 	%fd284, %fd283, %fd29;
	ld.global.f64 	%fd285, [%rd33+56];
	sub.f64 	%fd286, %fd285, %fd30;
	fma.rn.f64 	%fd344, %fd284, %fd286, %fd282;
	add.s32 	%r58, %r58, 8;
$L__BB2_25:
	and.b32  	%r31, %r22, 7;
	setp.eq.s32 	%p18, %r31, 0;
	@%p18 bra 	$L__BB2_32;
	and.b32  	%r32, %r22, 3;
	setp.lt.u32 	%p19, %r31, 4;
	@%p19 bra 	$L__BB2_28;
	mul.wide.s32 	%rd34, %r58, 8;
	add.s64 	%rd35, %rd2, %rd34;
	ld.global.f64 	%fd288, [%rd35];
	sub.f64 	%fd289, %fd288, %fd29;
	add.s64 	%rd36, %rd1, %rd34;
	ld.global.f64 	%fd290, [%rd36];
	sub.f64 	%fd291, %fd290, %fd30;
	fma.rn.f64 	%fd292, %fd289, %fd291, %fd344;
	ld.global.f64 	%fd293, [%rd35+8];
	sub.f64 	%fd294, %fd293, %fd29;
	ld.global.f64 	%fd295, [%rd36+8];
	sub.f64 	%fd296, %fd295, %fd30;
	fma.rn.f64 	%fd297, %fd294, %fd296, %fd292;
	ld.global.f64 	%fd298, [%rd35+16];
	sub.f64 	%fd299, %fd298, %fd29;
	ld.global.f64 	%fd300, [%rd36+16];
	sub.f64 	%fd301, %fd300, %fd30;
	fma.rn.f64 	%fd302, %fd299, %fd301, %fd297;
	ld.global.f64 	%fd303, [%rd35+24];
	sub.f64 	%fd304, %fd303, %fd29;
	ld.global.f64 	%fd305, [%rd36+24];
	sub.f64 	%fd306, %fd305, %fd30;
	fma.rn.f64 	%fd344, %fd304, %fd306, %fd302;
	add.s32 	%r58, %r58, 4;
$L__BB2_28:
	setp.eq.s32 	%p20, %r32, 0;
	@%p20 bra 	$L__BB2_32;
	mul.wide.s32 	%rd37, %r58, 8;
	add.s64 	%rd7, %rd2, %rd37;
	ld.global.f64 	%fd307, [%rd7];
	sub.f64 	%fd308, %fd307, %fd29;
	add.s64 	%rd8, %rd1, %rd37;
	ld.global.f64 	%fd309, [%rd8];
	sub.f64 	%fd310, %fd309, %fd30;
	fma.rn.f64 	%fd344, %fd308, %fd310, %fd344;
	setp.eq.s32 	%p21, %r32, 1;
	@%p21 bra 	$L__BB2_32;
	ld.global.f64 	%fd311, [%rd7+8];
	sub.f64 	%fd312, %fd311, %fd29;
	ld.global.f64 	%fd313, [%rd8+8];
	sub.f64 	%fd314, %fd313, %fd30;
	fma.rn.f64 	%fd344, %fd312, %fd314, %fd344;
	setp.eq.s32 	%p22, %r32, 2;
	@%p22 bra 	$L__BB2_32;
	ld.global.f64 	%fd315, [%rd7+16];
	sub.f64 	%fd316, %fd315, %fd29;
	ld.global.f64 	%fd317, [%rd8+16];
	sub.f64 	%fd318, %fd317, %fd30;
	fma.rn.f64 	%fd344, %fd316, %fd318, %fd344;
$L__BB2_32:
	add.s32 	%r49, %r7, -1;
	cvt.rn.f64.u32 	%fd319, %r49;
	div.rn.f64 	%fd320, %fd344, %fd319;
	mul.wide.s32 	%rd38, %r50, 8;
	add.s64 	%rd39, %rd3, %rd38;
	st.global.f64 	[%rd39], %fd320;
$L__BB2_33:
	add.s32 	%r50, %r50, %r3;
	setp.lt.u32 	%p23, %r50, %r36;
	@%p23 bra 	$L__BB2_2;
$L__BB2_34:
	ret;

}


// ===== COMPILED SASS (sm_100) =====

	.target	sm_100

	.elftype	@"ET_EXEC"


//--------------------- .note.nv.tkinfo           --------------------------
	.section	.note.nv.tkinfo,"",@"SHT_NOTE"
	.sectionflags	@"SHF_NOTE_NV_TKINFO"
	.tkinfo
        /*0018*/ 	.word	0x00000002
        /*0030*/ 	.string	""
        /*0030*/ 	.string	"ptxas"
        /*0030*/ 	.string	"Cuda compilation tools, release 13.0, V13.0.88"
        /*0030*/ 	.string	"Build cuda_13.0.r13.0/compiler.36424714_0"
        /*0030*/ 	.string	"-arch sm_100 -m 64 "



//--------------------- .note.nv.cuinfo           --------------------------
	.section	.note.nv.cuinfo,"",@"SHT_NOTE"
	.sectionflags	@"SHF_NOTE_NV_CUINFO"
        /*0018*/ 	.short	0x0002
        /*001a*/ 	.short	0x0064
        /*001c*/ 	.short	0x0082
	.zero		2


//--------------------- .nv.info                  --------------------------
	.section	.nv.info,"",@"SHT_CUDA_INFO"
	.align	4


	//----- nvinfo : EIATTR_REGCOUNT
	.align		4
        /*0000*/ 	.byte	0x04, 0x2f
        /*0002*/ 	.short	(.L_1 - .L_0)
	.align		4
.L_0:
        /*0004*/ 	.word	index@(_Z21sorted_mean_per_slicePjS_PdjS0_)
        /*0008*/ 	.word	0x0000001e


	//----- nvinfo : EIATTR_FRAME_SIZE
	.align		4
.L_1:
        /*000c*/ 	.byte	0x04, 0x11
        /*000e*/ 	.short	(.L_3 - .L_2)
	.align		4
.L_2:
        /*0010*/ 	.word	index@($__internal_3_$__cuda_sm20_div_rn_f64_full)
        /*0014*/ 	.word	0x00000000


	//----- nvinfo : EIATTR_FRAME_SIZE
	.align		4
.L_3:
        /*0018*/ 	.byte	0x04, 0x11
        /*001a*/ 	.short	(.L_5 - .L_4)
	.align		4
.L_4:
        /*001c*/ 	.word	index@(_Z21sorted_mean_per_slicePjS_PdjS0_)
        /*0020*/ 	.word	0x00000000


	//----- nvinfo : EIATTR_REGCOUNT
	.align		4
.L_5:
        /*0024*/ 	.byte	0x04, 0x2f
        /*0026*/ 	.short	(.L_7 - .L_6)
	.align		4
.L_6:
        /*0028*/ 	.word	index@(_Z20sorted_std_per_slicePjS_PdjS0_)
        /*002c*/ 	.word	0x00000020


	//----- nvinfo : EIATTR_FRAME_SIZE
	.align		4
.L_7:
        /*0030*/ 	.byte	0x04, 0x11
        /*0032*/ 	.short	(.L_9 - .L_8)
	.align		4
.L_8:
        /*0034*/ 	.word	index@($__internal_2_$__cuda_sm20_dsqrt_rn_f64_mediumpath_v1)
        /*0038*/ 	.word	0x00000000


	//----- nvinfo : EIATTR_FRAME_SIZE
	.align		4
.L_9:
        /*003c*/ 	.byte	0x04, 0x11
        /*003e*/ 	.short	(.L_11 - .L_10)
	.align		4
.L_10:
        /*0040*/ 	.word	index@($__internal_1_$__cuda_sm20_div_rn_f64_full)
        /*0044*/ 	.word	0x00000000


	//----- nvinfo : EIATTR_FRAME_SIZE
	.align		4
.L_11:
        /*0048*/ 	.byte	0x04, 0x11
        /*004a*/ 	.short	(.L_13 - .L_12)
	.align		4
.L_12:
        /*004c*/ 	.word	index@(_Z20sorted_std_per_slicePjS_PdjS0_)
        /*0050*/ 	.word	0x00000000


	//----- nvinfo : EIATTR_REGCOUNT
	.align		4
.L_13:
        /*0054*/ 	.byte	0x04, 0x2f
        /*0056*/ 	.short	(.L_15 - .L_14)
	.align		4
.L_14:
        /*0058*/ 	.word	index@(_Z20sorted_cov_per_slicePjS_PdS0_jS0_)
        /*005c*/ 	.word	0x00000020


	//----- nvinfo : EIATTR_FRAME_SIZE
	.align		4
.L_15:
        /*0060*/ 	.byte	0x04, 0x11
        /*0062*/ 	.short	(.L_17 - .L_16)
	.align		4
.L_16:
        /*0064*/ 	.word	index@($__internal_0_$__cuda_sm20_div_rn_f64_full)
        /*0068*/ 	.word	0x00000000


	//----- nvinfo : EIATTR_FRAME_SIZE
	.align		4
.L_17:
        /*006c*/ 	.byte	0x04, 0x11
        /*006e*/ 	.short	(.L_19 - .L_18)
	.align		4
.L_18:
        /*0070*/ 	.word	index@(_Z20sorted_cov_per_slicePjS_PdS0_jS0_)
        /*0074*/ 	.word	0x00000000


	//----- nvinfo : EIATTR_MIN_STACK_SIZE
	.align		4
.L_19:
        /*0078*/ 	.byte	0x04, 0x12
        /*007a*/ 	.short	(.L_21 - .L_20)
	.align		4
.L_20:
        /*007c*/ 	.word	index@(_Z20sorted_cov_per_slicePjS_PdS0_jS0_)
        /*0080*/ 	.word	0x00000000


	//----- nvinfo : EIATTR_MIN_STACK_SIZE
	.align		4
.L_21:
        /*0084*/ 	.byte	0x04, 0x12
        /*0086*/ 	.short	(.L_23 - .L_22)
	.align		4
.L_22:
        /*0088*/ 	.word	index@(_Z20sorted_std_per_slicePjS_PdjS0_)
        /*008c*/ 	.word	0x00000000


	//----- nvinfo : EIATTR_MIN_STACK_SIZE
	.align		4
.L_23:
        /*0090*/ 	.byte	0x04, 0x12
        /*0092*/ 	.short	(.L_25 - .L_24)
	.align		4
.L_24:
        /*0094*/ 	.word	index@(_Z21sorted_mean_per_slicePjS_PdjS0_)
        /*0098*/ 	.word	0x00000000
.L_25:


//--------------------- .nv.compat                --------------------------
	.section	.nv.compat,"",@"SHT_CUDA_COMPAT_INFO"
	.align	4
        /*0000*/ 	.byte	0x02, 0x09, 0x00, 0x00, 0x02, 0x02, 0x01, 0x00, 0x02, 0x05, 0x05, 0x00, 0x03, 0x07, 0x01, 0x01
        /*0010*/ 	.byte	0x02, 0x03, 0x00, 0x00, 0x02, 0x06, 0x01, 0x00, 0x04, 0x0b, 0x08, 0x00, 0x01, 0x00, 0x00, 0x00
        /*0020*/ 	.byte	0x00, 0x00, 0x00, 0x00


//--------------------- .nv.info._Z20sorted_cov_per_slicePjS_PdS0_jS0_ --------------------------
	.section	.nv.info._Z20sorted_cov_per_slicePjS_PdS0_jS0_,"",@"SHT_CUDA_INFO"
	.sectionflags	@""
	.align	4


	//----- nvinfo : EIATTR_CUDA_API_VERSION
	.align		4
        /*0000*/ 	.byte	0x04, 0x37
        /*0002*/ 	.short	(.L_27 - .L_26)
.L_26:
        /*0004*/ 	.word	0x00000082


	//----- nvinfo : EIATTR_KPARAM_INFO
	.align		4
.L_27:
        /*0008*/ 	.byte	0x04, 0x17
        /*000a*/ 	.short	(.L_29 - .L_28)
.L_28:
        /*000c*/ 	.word	0x00000000
        /*0010*/ 	.short	0x0005
        /*0012*/ 	.short	0x0028
        /*0014*/ 	.byte	0x00, 0xf5, 0x21, 0x00


	//----- nvinfo : EIATTR_KPARAM_INFO
	.align		4
.L_29:
        /*0018*/ 	.byte	0x04, 0x17
        /*001a*/ 	.short	(.L_31 - .L_30)
.L_30:
        /*001c*/ 	.word	0x00000000
        /*0020*/ 	.short	0x0004
        /*0022*/ 	.short	0x0020
        /*0024*/ 	.byte	0x00, 0xf0, 0x11, 0x00


	//----- nvinfo : EIATTR_KPARAM_INFO
	.align		4
.L_31:
        /*0028*/ 	.byte	0x04, 0x17
        /*002a*/ 	.short	(.L_33 - .L_32)
.L_32:
        /*002c*/ 	.word	0x00000000
        /*0030*/ 	.short	0x0003
        /*0032*/ 	.short	0x0018
        /*0034*/ 	.byte	0x00, 0xf5, 0x21, 0x00


	//----- nvinfo : EIATTR_KPARAM_INFO
	.align		4
.L_33:
        /*0038*/ 	.byte	0x04, 0x17
        /*003a*/ 	.short	(.L_35 - .L_34)
.L_34:
        /*003c*/ 	.word	0x00000000
        /*0040*/ 	.short	0x0002
        /*0042*/ 	.short	0x0010
        /*0044*/ 	.byte	0x00, 0xf5, 0x21, 0x00


	//----- nvinfo : EIATTR_KPARAM_INFO
	.align		4
.L_35:
        /*0048*/ 	.byte	0x04, 0x17
        /*004a*/ 	.short	(.L_37 - .L_36)
.L_36:
        /*004c*/ 	.word	0x00000000
        /*0050*/ 	.short	0x0001
        /*0052*/ 	.short	0x0008
        /*0054*/ 	.byte	0x00, 0xf5, 0x21, 0x00


	//----- nvinfo : EIATTR_KPARAM_INFO
	.align		4
.L_37:
        /*0058*/ 	.byte	0x04, 0x17
        /*005a*/ 	.short	(.L_39 - .L_38)
.L_38:
        /*005c*/ 	.word	0x00000000
        /*0060*/ 	.short	0x0000
        /*0062*/ 	.short	0x0000
        /*0064*/ 	.byte	0x00, 0xf5, 0x21, 0x00


	//----- nvinfo : EIATTR_SPARSE_MMA_MASK
	.align		4
.L_39:
        /*0068*/ 	.byte	0x03, 0x50
        /*006a*/ 	.short	0x0000


	//----- nvinfo : EIATTR_MAXREG_COUNT
	.align		4
        /*006c*/ 	.byte	0x03, 0x1b
        /*006e*/ 	.short	0x00ff


	//----- nvinfo : EIATTR_MERCURY_ISA_VERSION
	.align		4
        /*0070*/ 	.byte	0x03, 0x5f
        /*0072*/ 	.short	0x0101


	//----- nvinfo : EIATTR_VRC_CTA_INIT_COUNT
	.align		4
        /*0074*/ 	.byte	0x02, 0x4a
	.zero		1
	.zero		1


	//----- nvinfo : EIATTR_EXIT_INSTR_OFFSETS
	.align		4
        /*0078*/ 	.byte	0x04, 0x1c
        /*007a*/ 	.short	(.L_41 - .L_40)


	//   ....[0]....
.L_40:
        /*007c*/ 	.word	0x00000070


	//   ....[1]....
        /*0080*/ 	.word	0x00001f60


	//----- nvinfo : EIATTR_CRS_STACK_SIZE
	.align		4
.L_41:
        /*0084*/ 	.byte	0x04, 0x1e
        /*0086*/ 	.short	(.L_43 - .L_42)
.L_42:
        /*0088*/ 	.word	0x00000000


	//----- nvinfo : EIATTR_CBANK_PARAM_SIZE
	.align		4
.L_43:
        /*008c*/ 	.byte	0x03, 0x19
        /*008e*/ 	.short	0x0030


	//----- nvinfo : EIATTR_PARAM_CBANK
	.align		4
        /*0090*/ 	.byte	0x04, 0x0a
        /*0092*/ 	.short	(.L_45 - .L_44)
	.align		4
.L_44:
        /*0094*/ 	.word	index@(.nv.constant0._Z20sorted_cov_per_slicePjS_PdS0_jS0_)
        /*0098*/ 	.short	0x0380
        /*009a*/ 	.short	0x0030


	//----- nvinfo : EIATTR_SW_WAR
	.align		4
.L_45:
        /*009c*/ 	.byte	0x04, 0x36
        /*009e*/ 	.short	(.L_47 - .L_46)
.L_46:
        /*00a0*/ 	.word	0x00000008
.L_47:


//--------------------- .nv.info._Z20sorted_std_per_slicePjS_PdjS0_ --------------------------
	.section	.nv.info._Z20sorted_std_per_slicePjS_PdjS0_,"",@"SHT_CUDA_INFO"
	.sectionflags	@""
	.align	4


	//----- nvinfo : EIATTR_CUDA_API_VERSION
	.align		4
        /*0000*/ 	.byte	0x04, 0x37
        /*0002*/ 	.short	(.L_49 - .L_48)
.L_48:
        /*0004*/ 	.word	0x00000082


	//----- nvinfo : EIATTR_KPARAM_INFO
	.align		4
.L_49:
        /*0008*/ 	.byte	0x04, 0x17
        /*000a*/ 	.short	(.L_51 - .L_50)
.L_50:
        /*000c*/ 	.word	0x00000000
        /*0010*/ 	.short	0x0004
        /*0012*/ 	.short	0x0020
        /*0014*/ 	.byte	0x00, 0xf5, 0x21, 0x00


	//----- nvinfo : EIATTR_KPARAM_INFO
	.align		4
.L_51:
        /*0018*/ 	.byte	0x04, 0x17
        /*001a*/ 	.short	(.L_53 - .L_52)
.L_52:
        /*001c*/ 	.word	0x00000000
        /*0020*/ 	.short	0x0003
        /*0022*/ 	.short	0x0018
        /*0024*/ 	.byte	0x00, 0xf0, 0x11, 0x00


	//----- nvinfo : EIATTR_KPARAM_INFO
	.align		4
.L_53:
        /*0028*/ 	.byte	0x04, 0x17
        /*002a*/ 	.short	(.L_55 - .L_54)
.L_54:
        /*002c*/ 	.word	0x00000000
        /*0030*/ 	.short	0x0002
        /*0032*/ 	.short	0x0010
        /*0034*/ 	.byte	0x00, 0xf5, 0x21, 0x00


	//----- nvinfo : EIATTR_KPARAM_INFO
	.align		4
.L_55:
        /*0038*/ 	.byte	0x04, 0x17
        /*003a*/ 	.short	(.L_57 - .L_56)
.L_56:
        /*003c*/ 	.word	0x00000000
        /*0040*/ 	.short	0x0001
        /*0042*/ 	.short	0x0008
        /*0044*/ 	.byte	0x00, 0xf5, 0x21, 0x00


	//----- nvinfo : EIATTR_KPARAM_INFO
	.align		4
.L_57:
        /*0048*/ 	.byte	0x04, 0x17
        /*004a*/ 	.short	(.L_59 - .L_58)
.L_58:
        /*004c*/ 	.word	0x00000000
        /*0050*/ 	.short	0x0000
        /*0052*/ 	.short	0x0000
        /*0054*/ 	.byte	0x00, 0xf5, 0x21, 0x00


	//----- nvinfo : EIATTR_SPARSE_MMA_MASK
	.align		4
.L_59:
        /*0058*/ 	.byte	0x03, 0x50
        /*005a*/ 	.short	0x0000


	//----- nvinfo : EIATTR_MAXREG_COUNT
	.align		4
        /*005c*/ 	.byte	0x03, 0x1b
        /*005e*/ 	.short	0x00ff


	//----- nvinfo : EIATTR_MERCURY_ISA_VERSION
	.align		4
        /*0060*/ 	.byte	0x03, 0x5f
        /*0062*/ 	.short	0x0101


	//----- nvinfo : EIATTR_VRC_CTA_INIT_COUNT
	.align		4
        /*0064*/ 	.byte	0x02, 0x4a
	.zero		1
	.zero		1


	//----- nvinfo : EIATTR_EXIT_INSTR_OFFSETS
	.align		4
        /*0068*/ 	.byte	0x04, 0x1c
        /*006a*/ 	.short	(.L_61 - .L_60)


	//   ....[0]....
.L_60:
        /*006c*/ 	.word	0x00000070


	//   ....[1]....
        /*0070*/ 	.word	0x000016a0


	//----- nvinfo : EIATTR_CRS_STACK_SIZE
	.align		4
.L_61:
        /*0074*/ 	.byte	0x04, 0x1e
        /*0076*/ 	.short	(.L_63 - .L_62)
.L_62:
        /*0078*/ 	.word	0x00000000


	//----- nvinfo : EIATTR_CBANK_PARAM_SIZE
	.align		4
.L_63:
        /*007c*/ 	.byte	0x03, 0x19
        /*007e*/ 	.short	0x0028


	//----- nvinfo : EIATTR_PARAM_CBANK
	.align		4
        /*0080*/ 	.byte	0x04, 0x0a
        /*0082*/ 	.short	(.L_65 - .L_64)
	.align		4
.L_64:
        /*0084*/ 	.word	index@(.nv.constant0._Z20sorted_std_per_slicePjS_PdjS0_)
        /*0088*/ 	.short	0x0380
        /*008a*/ 	.short	0x0028


	//----- nvinfo : EIATTR_SW_WAR
	.align		4
.L_65:
        /*008c*/ 	.byte	0x04, 0x36
        /*008e*/ 	.short	(.L_67 - .L_66)
.L_66:
        /*0090*/ 	.word	0x00000008
.L_67:


//--------------------- .nv.info._Z21sorted_mean_per_slicePjS_PdjS0_ --------------------------
	.section	.nv.info._Z21sorted_mean_per_slicePjS_PdjS0_,"",@"SHT_CUDA_INFO"
	.sectionflags	@""
	.align	4


	//----- nvinfo : EIATTR_CUDA_API_VERSION
	.align		4
        /*0000*/ 	.byte	0x04, 0x37
        /*0002*/ 	.short	(.L_69 - .L_68)
.L_68:
        /*0004*/ 	.word	0x00000082


	//----- nvinfo : EIATTR_KPARAM_INFO
	.align		4
.L_69:
        /*0008*/ 	.byte	0x04, 0x17
        /*000a*/ 	.short	(.L_71 - .L_70)
.L_70:
        /*000c*/ 	.word	0x00000000
        /*0010*/ 	.short	0x0004
        /*0012*/ 	.short	0x0020
        /*0014*/ 	.byte	0x00, 0xf5, 0x21, 0x00


	//----- nvinfo : EIATTR_KPARAM_INFO
	.align		4
.L_71:
        /*0018*/ 	.byte	0x04, 0x17
        /*001a*/ 	.short	(.L_73 - .L_72)
.L_72:
        /*001c*/ 	.word	0x00000000
        /*0020*/ 	.short	0x0003
        /*0022*/ 	.short	0x0018
        /*0024*/ 	.byte	0x00, 0xf0, 0x11, 0x00


	//----- nvinfo : EIATTR_KPARAM_INFO
	.align		4
.L_73:
        /*0028*/ 	.byte	0x04, 0x17
        /*002a*/ 	.short	(.L_75 - .L_74)
.L_74:
        /*002c*/ 	.word	0x00000000
        /*0030*/ 	.short	0x0002
        /*0032*/ 	.short	0x0010
        /*0034*/ 	.byte	0x00, 0xf5, 0x21, 0x00


	//----- nvinfo : EIATTR_KPARAM_INFO
	.align		4
.L_75:
        /*0038*/ 	.byte	0x04, 0x17
        /*003a*/ 	.short	(.L_77 - .L_76)
.L_76:
        /*003c*/ 	.word	0x00000000
        /*0040*/ 	.short	0x0001
        /*0042*/ 	.short	0x0008
        /*0044*/ 	.byte	0x00, 0xf5, 0x21, 0x00


	//----- nvinfo : EIATTR_KPARAM_INFO
	.align		4
.L_77:
        /*0048*/ 	.byte	0x04, 0x17
        /*004a*/ 	.short	(.L_79 - .L_78)
.L_78:
        /*004c*/ 	.word	0x00000000
        /*0050*/ 	.short	0x0000
        /*0052*/ 	.short	0x0000
        /*0054*/ 	.byte	0x00, 0xf5, 0x21, 0x00


	//----- nvinfo : EIATTR_SPARSE_MMA_MASK
	.align		4
.L_79:
        /*0058*/ 	.byte	0x03, 0x50
        /*005a*/ 	.short	0x0000


	//----- nvinfo : EIATTR_MAXREG_COUNT
	.align		4
        /*005c*/ 	.byte	0x03, 0x1b
        /*005e*/ 	.short	0x00ff


	//----- nvinfo : EIATTR_MERCURY_ISA_VERSION
	.align		4
        /*0060*/ 	.byte	0x03, 0x5f
        /*0062*/ 	.short	0x0101


	//----- nvinfo : EIATTR_VRC_CTA_INIT_COUNT
	.align		4
        /*0064*/ 	.byte	0x02, 0x4a
	.zero		1
	.zero		1


	//----- nvinfo : EIATTR_EXIT_INSTR_OFFSETS
	.align		4
        /*0068*/ 	.byte	0x04, 0x1c
        /*006a*/ 	.short	(.L_81 - .L_80)


	//   ....[0]....
.L_80:
        /*006c*/ 	.word	0x00000070


	//   ....[1]....
        /*0070*/ 	.word	0x00000ac0


	//----- nvinfo : EIATTR_CRS_STACK_SIZE
	.align		4
.L_81:
        /*0074*/ 	.byte	0x04, 0x1e
        /*0076*/ 	.short	(.L_83 - .L_82)
.L_82:
        /*0078*/ 	.word	0x00000000


	//----- nvinfo : EIATTR_CBANK_PARAM_SIZE
	.align		4
.L_83:
        /*007c*/ 	.byte	0x03, 0x19
        /*007e*/ 	.short	0x0028


	//----- nvinfo : EIATTR_PARAM_CBANK
	.align		4
        /*0080*/ 	.byte	0x04, 0x0a
        /*0082*/ 	.short	(.L_85 - .L_84)
	.align		4
.L_84:
        /*0084*/ 	.word	index@(.nv.constant0._Z21sorted_mean_per_slicePjS_PdjS0_)
        /*0088*/ 	.short	0x0380
        /*008a*/ 	.short	0x0028


	//----- nvinfo : EIATTR_SW_WAR
	.align		4
.L_85:
        /*008c*/ 	.byte	0x04, 0x36
        /*008e*/ 	.short	(.L_87 - .L_86)
.L_86:
        /*0090*/ 	.word	0x00000008
.L_87:


//--------------------- .nv.callgraph             --------------------------
	.section	.nv.callgraph,"",@"SHT_CUDA_CALLGRAPH"
	.align	4
	.sectionentsize	8
	.align		4
        /*0000*/ 	.word	0x00000000
	.align		4
        /*0004*/ 	.word	0xffffffff
	.align		4
        /*0008*/ 	.word	0x00000000
	.align		4
        /*000c*/ 	.word	0xfffffffe
	.align		4
        /*0010*/ 	.word	0x00000000
	.align		4
        /*0014*/ 	.word	0xfffffffd
	.align		4
        /*0018*/ 	.word	0x00000000
	.align		4
        /*001c*/ 	.word	0xfffffffc


//--------------------- .text._Z20sorted_cov_per_slicePjS_PdS0_jS0_ --------------------------
	.section	.text._Z20sorted_cov_per_slicePjS_PdS0_jS0_,"ax",@progbits
	.align	128
        .global         _Z20sorted_cov_per_slicePjS_PdS0_jS0_
        .type           _Z20sorted_cov_per_slicePjS_PdS0_jS0_,@function
        .size           _Z20sorted_cov_per_slicePjS_PdS0_jS0_,(.L_x_90 - _Z20sorted_cov_per_slicePjS_PdS0_jS0_)
        .other          _Z20sorted_cov_per_slicePjS_PdS0_jS0_,@"STO_CUDA_ENTRY STV_DEFAULT"
_Z20sorted_cov_per_slicePjS_PdS0_jS0_:
.text._Z20sorted_cov_per_slicePjS_PdS0_jS0_:
[----:B------:R-:W-:Y:S01]  /*0000*/  LDC R1, c[0x0][0x37c] ;  /* 0x0000df00ff017b82 */ /* 0x000fe20000000800 */
[----:B------:R-:W0:Y:S07]  /*0010*/  S2R R4, SR_TID.X ;  /* 0x0000000000047919 */ /* 0x000e2e0000002100 */
[----:B------:R-:W0:Y:S01]  /*0020*/  S2UR UR4, SR_CTAID.X ;  /* 0x00000000000479c3 */ /* 0x000e220000002500 */
[----:B------:R-:W1:Y:S07]  /*0030*/  LDCU UR5, c[0x0][0x3a0] ;  /* 0x00007400ff0577ac */ /* 0x000e6e0008000800 */
[----:B------:R-:W0:Y:S02]  /*0040*/  LDC R5, c[0x0][0x360] ;  /* 0x0000d800ff057b82 */ /* 0x000e240000000800 */
[----:B0-----:R-:W-:-:S05]  /*0050*/  IMAD R4, R5, UR4, R4 ;  /* 0x0000000405047c24 */ /* 0x001fca000f8e0204 */
[----:B-1----:R-:W-:-:S13]  /*0060*/  ISETP.GE.U32.AND P0, PT, R4, UR5, PT ;  /* 0x0000000504007c0c */ /* 0x002fda000bf06070 */
[----:B------:R-:W-:Y:S05]  /*0070*/  @P0 EXIT ;  /* 0x000000000000094d */ /* 0x000fea0003800000 */
[----:B------:R-:W0:Y:S01]  /*0080*/  LDCU UR4, c[0x0][0x370] ;  /* 0x00006e00ff0477ac */ /* 0x000e220008000800 */
[----:B------:R-:W1:Y:S01]  /*0090*/  LDCU.64 UR6, c[0x0][0x358] ;  /* 0x00006b00ff0677ac */ /* 0x000e620008000a00 */
[----:B0-----:R-:W-:-:S07]  /*00a0*/  IMAD R5, R5, UR4, RZ ;  /* 0x0000000405057c24 */ /* 0x001fce000f8e02ff */
.L_x_26:
[----:B01----:R-:W0:Y:S08]  /*00b0*/  LDC.64 R2, c[0x0][0x388] ;  /* 0x0000e200ff027b82 */ /* 0x003e300000000a00 */
[----:B------:R-:W2:Y:S01]  /*00c0*/  LDC.64 R8, c[0x0][0x380] ;  /* 0x0000e000ff087b82 */ /* 0x000ea20000000a00 */
[----:B0-----:R-:W-:-:S05]  /*00d0*/  IMAD.WIDE R2, R4, 0x4, R2 ;  /* 0x0000000404027825 */ /* 0x001fca00078e0202 */
[----:B-1----:R-:W3:Y:S01]  /*00e0*/  LDG.E R6, desc[UR6][R2.64] ;  /* 0x0000000602067981 */ /* 0x002ee2000c1e1900 */
[----:B--2---:R-:W-:-:S05]  /*00f0*/  IMAD.WIDE R8, R4, 0x4, R8 ;  /* 0x0000000404087825 */ /* 0x004fca00078e0208 */
[----:B------:R-:W3:Y:S01]  /*0100*/  LDG.E R27, desc[UR6][R8.64] ;  /* 0x00000006081b7981 */ /* 0x000ee2000c1e1900 */
[----:B------:R-:W-:Y:S01]  /*0110*/  BSSY.RECONVERGENT B0, `(.L_x_0) ;  /* 0x00001e0000007945 */ /* 0x000fe20003800200 */
[----:B---3--:R-:W-:-:S05]  /*0120*/  IMAD.IADD R7, R6, 0x1, -R27 ;  /* 0x0000000106077824 */ /* 0x008fca00078e0a1b */
[----:B------:R-:W-:-:S13]  /*0130*/  ISETP.GT.U32.AND P0, PT, R7, 0x1, PT ;  /* 0x000000010700780c */ /* 0x000fda0003f04070 */
[----:B------:R-:W0:Y:S02]  /*0140*/  @!P0 LDC.64 R10, c[0x0][0x3a8] ;  /* 0x0000ea00ff0a8b82 */ /* 0x000e240000000a00 */
[----:B0-----:R-:W-:-:S05]  /*0150*/  @!P0 IMAD.WIDE R10, R4, 0x8, R10 ;  /* 0x00000008040a8825 */ /* 0x001fca00078e020a */
[----:B------:R0:W-:Y:S01]  /*0160*/  @!P0 STG.E.64 desc[UR6][R10.64], RZ ;  /* 0x000000ff0a008986 */ /* 0x0001e2000c101b06 */
[----:B------:R-:W-:Y:S05]  /*0170*/  @!P0 BRA `(.L_x_1) ;  /* 0x0000001c00648947 */ /* 0x000fea0003800000 */
[----:B------:R-:W-:Y:S01]  /*0180*/  ISETP.GT.U32.AND P0, PT, R6, R27, PT ;  /* 0x0000001b0600720c */ /* 0x000fe20003f04070 */
[----:B------:R-:W-:Y:S01]  /*0190*/  BSSY.RECONVERGENT B1, `(.L_x_2) ;  /* 0x00000b6000017945 */ /* 0x000fe20003800200 */
[----:B------:R-:W-:Y:S02]  /*01a0*/  CS2R R28, SRZ ;  /* 0x00000000001c7805 */ /* 0x000fe4000001ff00 */
[----:B------:R-:W-:-:S09]  /*01b0*/  CS2R R8, SRZ ;  /* 0x0000000000087805 */ /* 0x000fd2000001ff00 */
[----:B------:R-:W-:Y:S05]  /*01c0*/  @!P0 BRA `(.L_x_3) ;  /* 0x0000000800c88947 */ /* 0x000fea0003800000 */
[C---:B------:R-:W-:Y:S01]  /*01d0*/  VIADDMNMX.U32 R2, R27.reuse, 0x1, R6, !PT ;  /* 0x000000011b027846 */ /* 0x040fe20007800006 */
[----:B------:R-:W-:Y:S01]  /*01e0*/  BSSY.RECONVERGENT B2, `(.L_x_4) ;  /* 0x0000054000027945 */ /* 0x000fe20003800200 */
[----:B------:R-:W-:Y:S02]  /*01f0*/  CS2R R8, SRZ ;  /* 0x0000000000087805 */ /* 0x000fe4000001ff00 */
[----:B------:R-:W-:Y:S01]  /*0200*/  CS2R R28, SRZ ;  /* 0x00000000001c7805 */ /* 0x000fe2000001ff00 */
[----:B------:R-:W-:Y:S02]  /*0210*/  IMAD.IADD R0, R27, 0x1, -R2 ;  /* 0x000000011b007824 */ /* 0x000fe400078e0a02 */
[----:B------:R-:W-:-:S03]  /*0220*/  IMAD.IADD R25, R2, 0x1, -R27 ;  /* 0x0000000102197824 */ /* 0x000fc600078e0a1b */
[----:B------:R-:W-:Y:S01]  /*0230*/  ISETP.GT.U32.AND P0, PT, R0, -0x10, PT ;  /* 0xfffffff00000780c */ /* 0x000fe20003f04070 */
[----:B------:R-:W-:-:S12]  /*0240*/  IMAD.MOV.U32 R0, RZ, RZ, R27 ;  /* 0x000000ffff007224 */ /* 0x000fd800078e001b */
[----:B------:R-:W-:Y:S05]  /*0250*/  @P0 BRA `(.L_x_5) ;  /* 0x0000000400300947 */ /* 0x000fea0003800000 */
[----:B------:R-:W-:Y:S01]  /*0260*/  LOP3.LUT R24, R25, 0xfffffff0, RZ, 0xc0, !PT ;  /* 0xfffffff019187812 */ /* 0x000fe200078ec0ff */
[----:B------:R-:W-:Y:S01]  /*0270*/  IMAD.MOV.U32 R0, RZ, RZ, R27 ;  /* 0x000000ffff007224 */ /* 0x000fe200078e001b */
[----:B------:R-:W-:-:S03]  /*0280*/  CS2R R8, SRZ ;  /* 0x0000000000087805 */ /* 0x000fc6000001ff00 */
[----:B------:R-:W-:-:S07]  /*0290*/  IMAD.MOV R24, RZ, RZ, -R24 ;  /* 0x000000ffff187224 */ /* 0x000fce00078e0a18 */
.L_x_6:
[----:B0-----:R-:W0:Y:S08]  /*02a0*/  LDC.64 R10, c[0x0][0x390] ;  /* 0x0000e400ff0a7b82 */ /* 0x001e300000000a00 */
[----:B------:R-:W1:Y:S01]  /*02b0*/  LDC.64 R2, c[0x0][0x398] ;  /* 0x0000e600ff027b82 */ /* 0x000e620000000a00 */
[----:B0-----:R-:W-:-:S05]  /*02c0*/  IMAD.WIDE R10, R0, 0x8, R10 ;  /* 0x00000008000a7825 */ /* 0x001fca00078e020a */
[----:B------:R-:W2:Y:S04]  /*02d0*/  LDG.E.64 R18, desc[UR6][R10.64] ;  /* 0x000000060a127981 */ /* 0x000ea8000c1e1b00 */
[----:B------:R-:W3:Y:S04]  /*02e0*/  LDG.E.64 R14, desc[UR6][R10.64+0x8] ;  /* 0x000008060a0e7981 */ /* 0x000ee8000c1e1b00 */
[----:B------:R-:W4:Y:S04]  /*02f0*/  LDG.E.64 R22, desc[UR6][R10.64+0x10] ;  /* 0x000010060a167981 */ /* 0x000f28000c1e1b00 */
[----:B------:R-:W5:Y:S04]  /*0300*/  LDG.E.64 R16, desc[UR6][R10.64+0x18] ;  /* 0x000018060a107981 */ /* 0x000f68000c1e1b00 */
[----:B------:R-:W5:Y:S04]  /*0310*/  LDG.E.64 R12, desc[UR6][R10.64+0x20] ;  /* 0x000020060a0c7981 */ /* 0x000f68000c1e1b00 */
[----:B------:R-:W5:Y:S01]  /*0320*/  LDG.E.64 R20, desc[UR6][R10.64+0x28] ;  /* 0x000028060a147981 */ /* 0x000f62000c1e1b00 */
[----:B-1----:R-:W-:Y:S01]  /*0330*/  IMAD.WIDE R2, R0, 0x8, R2 ;  /* 0x0000000800027825 */ /* 0x002fe200078e0202 */
[----:B--2---:R-:W-:-:S02]  /*0340*/  DADD R28, R18, R28 ;  /* 0x00000000121c7229 */ /* 0x004fc4000000001c */
[----:B------:R-:W2:Y:S06]  /*0350*/  LDG.E.64 R18, desc[UR6][R10.64+0x30] ;  /* 0x000030060a127981 */ /* 0x000eac000c1e1b00 */
[----:B---3--:R-:W-:Y:S02]  /*0360*/  DADD R14, R28, R14 ;  /* 0x000000001c0e7229 */ /* 0x008fe4000000000e */
[----:B------:R-:W3:Y:S06]  /*0370*/  LDG.E.64 R28, desc[UR6][R10.64+0x78] ;  /* 0x000078060a1c7981 */ /* 0x000eec000c1e1b00 */
[----:B----4-:R-:W-:-:S02]  /*0380*/  DADD R22, R14, R22 ;  /* 0x000000000e167229 */ /* 0x010fc40000000016 */
[----:B------:R-:W4:Y:S06]  /*0390*/  LDG.E.64 R14, desc[UR6][R10.64+0x38] ;  /* 0x000038060a0e7981 */ /* 0x000f2c000c1e1b00 */
[----:B-----5:R-:W-:Y:S01]  /*03a0*/  DADD R22, R22, R16 ;  /* 0x0000000016167229 */ /* 0x020fe20000000010 */
[----:B------:R-:W5:Y:S07]  /*03b0*/  LDG.E.64 R16, desc[UR6][R2.64] ;  /* 0x0000000602107981 */ /* 0x000f6e000c1e1b00 */
[----:B------:R-:W-:Y:S01]  /*03c0*/  DADD R22, R22, R12 ;  /* 0x0000000016167229 */ /* 0x000fe2000000000c */
[----:B------:R-:W3:Y:S07]  /*03d0*/  LDG.E.64 R12, desc[UR6][R2.64+0x8] ;  /* 0x00000806020c7981 */ /* 0x000eee000c1e1b00 */
[----:B------:R-:W-:-:S02]  /*03e0*/  DADD R20, R22, R20 ;  /* 0x0000000016147229 */ /* 0x000fc40000000014 */
[----:B------:R-:W3:Y:S06]  /*03f0*/  LDG.E.64 R22, desc[UR6][R10.64+0x40] ;  /* 0x000040060a167981 */ /* 0x000eec000c1e1b00 */
[----:B--2---:R-:W-:Y:S02]  /*0400*/  DADD R18, R20, R18 ;  /* 0x0000000014127229 */ /* 0x004fe40000000012 */
[----:B------:R-:W2:Y:S06]  /*0410*/  LDG.E.64 R20, desc[UR6][R2.64+0x10] ;  /* 0x0000100602147981 */ /* 0x000eac000c1e1b00 */
[----:B----4-:R-:W-:-:S02]  /*0420*/  DADD R14, R18, R14 ;  /* 0x00000000120e7229 */ /* 0x010fc4000000000e */
[----:B------:R-:W4:Y:S01]  /*0430*/  LDG.E.64 R18, desc[UR6][R2.64+0x18] ;  /* 0x0000180602127981 */ /* 0x000f22000c1e1b00 */
[----:B-----5:R-:W-:-:S03]  /*0440*/  DADD R8, R16, R8 ;  /* 0x0000000010087229 */ /* 0x020fc60000000008 */
[----:B------:R-:W5:Y:S05]  /*0450*/  LDG.E.64 R16, desc[UR6][R2.64+0x20] ;  /* 0x0000200602107981 */ /* 0x000f6a000c1e1b00 */
[----:B---3--:R-:W-:Y:S01]  /*0460*/  DADD R8, R8, R12 ;  /* 0x0000000008087229 */ /* 0x008fe2000000000c */
[----:B------:R-:W3:Y:S01]  /*0470*/  LDG.E.64 R12, desc[UR6][R2.64+0x28] ;  /* 0x00002806020c7981 */ /* 0x000ee2000c1e1b00 */
[----:B------:R-:W-:-:S03]  /*0480*/  DADD R22, R14, R22 ;  /* 0x000000000e167229 */ /* 0x000fc60000000016 */
[----:B------:R-:W3:Y:S03]  /*0490*/  LDG.E.64 R14, desc[UR6][R10.64+0x48] ;  /* 0x000048060a0e7981 */ /* 0x000ee6000c1e1b00 */
[----:B--2---:R-:W-:Y:S01]  /*04a0*/  DADD R8, R8, R20 ;  /* 0x0000000008087229 */ /* 0x004fe20000000014 */
[----:B------:R-:W2:Y:S07]  /*04b0*/  LDG.E.64 R20, desc[UR6][R2.64+0x30] ;  /* 0x0000300602147981 */ /* 0x000eae000c1e1b00 */
[----:B----4-:R-:W-:-:S02]  /*04c0*/  DADD R18, R8, R18 ;  /* 0x0000000008127229 */ /* 0x010fc40000000012 */
[----:B------:R-:W4:Y:S06]  /*04d0*/  LDG.E.64 R8, desc[UR6][R10.64+0x50] ;  /* 0x000050060a087981 */ /* 0x000f2c000c1e1b00 */
[----:B-----5:R-:W-:Y:S01]  /*04e0*/  DADD R18, R18, R16 ;  /* 0x0000000012127229 */ /* 0x020fe20000000010 */
[----:B------:R-:W5:Y:S07]  /*04f0*/  LDG.E.64 R16, desc[UR6][R2.64+0x38] ;  /* 0x0000380602107981 */ /* 0x000f6e000c1e1b00 */
[----:B---3--:R-:W-:-:S02]  /*0500*/  DADD R12, R18, R12 ;  /* 0x00000000120c7229 */ /* 0x008fc4000000000c */
[----:B------:R-:W3:Y:S01]  /*0510*/  LDG.E.64 R18, desc[UR6][R2.64+0x40] ;  /* 0x0000400602127981 */ /* 0x000ee2000c1e1b00 */
[----:B------:R-:W-:-:S05]  /*0520*/  DADD R14, R22, R14 ;  /* 0x00000000160e7229 */ /* 0x000fca000000000e */
[----:B--2---:R-:W-:Y:S02]  /*0530*/  DADD R20, R12, R20 ;  /* 0x000000000c147229 */ /* 0x004fe40000000014 */
[----:B------:R-:W2:Y:S01]  /*0540*/  LDG.E.64 R12, desc[UR6][R2.64+0x48] ;  /* 0x00004806020c7981 */ /* 0x000ea2000c1e1b00 */
[----:B----4-:R-:W-:-:S03]  /*0550*/  DADD R8, R14, R8 ;  /* 0x000000000e087229 */ /* 0x010fc60000000008 */
[----:B------:R-:W4:Y:S02]  /*0560*/  LDG.E.64 R14, desc[UR6][R10.64+0x58] ;  /* 0x000058060a0e7981 */ /* 0x000f24000c1e1b00 */
[----:B-----5:R-:W-:Y:S02]  /*0570*/  DADD R22, R20, R16 ;  /* 0x0000000014167229 */ /* 0x020fe40000000010 */
[----:B------:R-:W5:Y:S04]  /*0580*/  LDG.E.64 R16, desc[UR6][R2.64+0x50] ;  /* 0x0000500602107981 */ /* 0x000f68000c1e1b00 */
[----:B------:R-:W5:Y:S02]  /*0590*/  LDG.E.64 R20, desc[UR6][R10.64+0x60] ;  /* 0x000060060a147981 */ /* 0x000f64000c1e1b00 */
[----:B---3--:R-:W-:-:S02]  /*05a0*/  DADD R18, R22, R18 ;  /* 0x0000000016127229 */ /* 0x008fc40000000012 */
[----:B------:R-:W3:Y:S06]  /*05b0*/  LDG.E.64 R22, desc[UR6][R2.64+0x58] ;  /* 0x0000580602167981 */ /* 0x000eec000c1e1b00 */
[----:B--2---:R-:W-:Y:S02]  /*05c0*/  DADD R12, R18, R12 ;  /* 0x00000000120c7229 */ /* 0x004fe4000000000c */
[----:B------:R-:W2:Y:S01]  /*05d0*/  LDG.E.64 R18, desc[UR6][R2.64+0x70] ;  /* 0x0000700602127981 */ /* 0x000ea2000c1e1b00 */
[----:B----4-:R-:W-:-:S03]  /*05e0*/  DADD R14, R8, R14 ;  /* 0x00000000080e7229 */ /* 0x010fc6000000000e */
[----:B------:R-:W4:Y:S02]  /*05f0*/  LDG.E.64 R8, desc[UR6][R2.64+0x60] ;  /* 0x0000600602087981 */ /* 0x000f24000c1e1b00 */
[----:B-----5:R-:W-:Y:S02]  /*0600*/  DADD R16, R12, R16 ;  /* 0x000000000c107229 */ /* 0x020fe40000000010 */
[----:B------:R-:W5:Y:S01]  /*0610*/  LDG.E.64 R12, desc[UR6][R10.64+0x68] ;  /* 0x000068060a0c7981 */ /* 0x000f62000c1e1b00 */
[----:B------:R-:W-:-:S03]  /*0620*/  DADD R20, R14, R20 ;  /* 0x000000000e147229 */ /* 0x000fc60000000014 */
[----:B------:R-:W2:Y:S02]  /*0630*/  LDG.E.64 R14, desc[UR6][R2.64+0x68] ;  /* 0x00006806020e7981 */ /* 0x000ea4000c1e1b00 */
[----:B---3--:R-:W-:Y:S02]  /*0640*/  DADD R22, R16, R22 ;  /* 0x0000000010167229 */ /* 0x008fe40000000016 */
[----:B------:R-:W3:Y:S04]  /*0650*/  LDG.E.64 R16, desc[UR6][R10.64+0x70] ;  /* 0x000070060a107981 */ /* 0x000ee8000c1e1b00 */
[----:B------:R-:W3:Y:S01]  /*0660*/  LDG.E.64 R2, desc[UR6][R2.64+0x78] ;  /* 0x0000780602027981 */ /* 0x000ee2000c1e1b00 */
[----:B------:R-:W-:-:S05]  /*0670*/  VIADD R24, R24, 0x10 ;  /* 0x0000001018187836 */ /* 0x000fca0000000000 */
[----:B------:R-:W-:Y:S01]  /*0680*/  ISETP.NE.AND P0, PT, R24, RZ, PT ;  /* 0x000000ff1800720c */ /* 0x000fe20003f05270 */
[----:B------:R-:W-:Y:S01]  /*0690*/  VIADD R0, R0, 0x10 ;  /* 0x0000001000007836 */ /* 0x000fe20000000000 */
[----:B----4-:R-:W-:Y:S02]  /*06a0*/  DADD R8, R22, R8 ;  /* 0x0000000016087229 */ /* 0x010fe40000000008 */
[----:B-----5:R-:W-:-:S06]  /*06b0*/  DADD R12, R20, R12 ;  /* 0x00000000140c7229 */ /* 0x020fcc000000000c */
[----:B--2---:R-:W-:Y:S02]  /*06c0*/  DADD R8, R8, R14 ;  /* 0x0000000008087229 */ /* 0x004fe4000000000e */
[----:B---3--:R-:W-:-:S06]  /*06d0*/  DADD R12, R12, R16 ;  /* 0x000000000c0c7229 */ /* 0x008fcc0000000010 */
[----:B------:R-:W-:Y:S02]  /*06e0*/  DADD R8, R8, R18 ;  /* 0x0000000008087229 */ /* 0x000fe40000000012 */
[----:B------:R-:W-:-:S06]  /*06f0*/  DADD R28, R12, R28 ;  /* 0x000000000c1c7229 */ /* 0x000fcc000000001c */
[----:B------:R-:W-:Y:S01]  /*0700*/  DADD R8, R8, R2 ;  /* 0x0000000008087229 */ /* 0x000fe20000000002 */
[----:B------:R-:W-:Y:S10]  /*0710*/  @P0 BRA `(.L_x_6) ;  /* 0xfffffff800e00947 */ /* 0x000ff4000383ffff */
.L_x_5:
[----:B------:R-:W-:Y:S05]  /*0720*/  BSYNC.RECONVERGENT B2 ;  /* 0x0000000000027941 */ /* 0x000fea0003800200 */
.L_x_4:
[----:B------:R-:W-:-:S13]  /*0730*/  LOP3.LUT P0, R2, R25, 0xf, RZ, 0xc0, !PT ;  /* 0x0000000f19027812 */ /* 0x000fda000780c0ff */
[----:B------:R-:W-:Y:S05]  /*0740*/  @!P0 BRA `(.L_x_3) ;  /* 0x0000000400688947 */ /* 0x000fea0003800000 */
[----:B------:R-:W-:Y:S01]  /*0750*/  ISETP.GE.U32.AND P0, PT, R2, 0x8, PT ;  /* 0x000000080200780c */ /* 0x000fe20003f06070 */
[----:B------:R-:W-:Y:S01]  /*0760*/  BSSY.RECONVERGENT B2, `(.L_x_7) ;  /* 0x0000028000027945 */ /* 0x000fe20003800200 */
[----:B------:R-:W-:-:S11]  /*0770*/  LOP3.LUT P1, R24, R25, 0x7, RZ, 0xc0, !PT ;  /* 0x0000000719187812 */ /* 0x000fd6000782c0ff */
[----:B------:R-:W-:Y:S05]  /*0780*/  @!P0 BRA `(.L_x_8) ;  /* 0x0000000000948947 */ /* 0x000fea0003800000 */
[----:B0-----:R-:W0:Y:S08]  /*0790*/  LDC.64 R10, c[0x0][0x390] ;  /* 0x0000e400ff0a7b82 */ /* 0x001e300000000a00 */
[----:B------:R-:W1:Y:S01]  /*07a0*/  LDC.64 R2, c[0x0][0x398] ;  /* 0x0000e600ff027b82 */ /* 0x000e620000000a00 */
[----:B0-----:R-:W-:-:S05]  /*07b0*/  IMAD.WIDE R10, R0, 0x8, R10 ;  /* 0x00000008000a7825 */ /* 0x001fca00078e020a */
[----:B------:R-:W2:Y:S04]  /*07c0*/  LDG.E.64 R12, desc[UR6][R10.64] ;  /* 0x000000060a0c7981 */ /* 0x000ea8000c1e1b00 */
[----:B------:R-:W3:Y:S01]  /*07d0*/  LDG.E.64 R22, desc[UR6][R10.64+0x8] ;  /* 0x000008060a167981 */ /* 0x000ee2000c1e1b00 */
[----:B-1----:R-:W-:-:S03]  /*07e0*/  IMAD.WIDE R2, R0, 0x8, R2 ;  /* 0x0000000800027825 */ /* 0x002fc600078e0202 */
[----:B------:R-:W4:Y:S04]  /*07f0*/  LDG.E.64 R14, desc[UR6][R10.64+0x10] ;  /* 0x000010060a0e7981 */ /* 0x000f28000c1e1b00 */
[----:B------:R-:W5:Y:S04]  /*0800*/  LDG.E.64 R18, desc[UR6][R2.64] ;  /* 0x0000000602127981 */ /* 0x000f68000c1e1b00 */
[----:B------:R-:W5:Y:S04]  /*0810*/  LDG.E.64 R20, desc[UR6][R2.64+0x8] ;  /* 0x0000080602147981 */ /* 0x000f68000c1e1b00 */
[----:B------:R-:W5:Y:S01]  /*0820*/  LDG.E.64 R16, desc[UR6][R10.64+0x18] ;  /* 0x000018060a107981 */ /* 0x000f62000c1e1b00 */
[----:B--2---:R-:W-:-:S03]  /*0830*/  DADD R28, R28, R12 ;  /* 0x000000001c1c7229 */ /* 0x004fc6000000000c */
[----:B------:R-:W2:Y:S05]  /*0840*/  LDG.E.64 R12, desc[UR6][R2.64+0x10] ;  /* 0x00001006020c7981 */ /* 0x000eaa000c1e1b00 */
[----:B---3--:R-:W-:Y:S02]  /*0850*/  DADD R22, R28, R22 ;  /* 0x000000001c167229 */ /* 0x008fe40000000016 */
[----:B------:R-:W3:Y:S06]  /*0860*/  LDG.E.64 R28, desc[UR6][R10.64+0x38] ;  /* 0x000038060a1c7981 */ /* 0x000eec000c1e1b00 */
[----:B----4-:R-:W-:-:S02]  /*0870*/  DADD R14, R22, R14 ;  /* 0x00000000160e7229 */ /* 0x010fc4000000000e */
[----:B-----5:R-:W-:Y:S01]  /*0880*/  DADD R22, R8, R18 ;  /* 0x0000000008167229 */ /* 0x020fe20000000012 */
[----:B------:R-:W4:Y:S04]  /*0890*/  LDG.E.64 R18, desc[UR6][R2.64+0x18] ;  /* 0x0000180602127981 */ /* 0x000f28000c1e1b00 */
[----:B------:R-:W5:Y:S03]  /*08a0*/  LDG.E.64 R8, desc[UR6][R10.64+0x20] ;  /* 0x000020060a087981 */ /* 0x000f66000c1e1b00 */
[----:B------:R-:W-:Y:S02]  /*08b0*/  DADD R20, R22, R20 ;  /* 0x0000000016147229 */ /* 0x000fe40000000014 */
[----:B------:R-:W3:Y:S01]  /*08c0*/  LDG.E.64 R22, desc[UR6][R2.64+0x20] ;  /* 0x0000200602167981 */ /* 0x000ee2000c1e1b00 */
[----:B------:R-:W-:-:S03]  /*08d0*/  DADD R14, R14, R16 ;  /* 0x000000000e0e7229 */ /* 0x000fc60000000010 */
[----:B------:R-:W3:Y:S02]  /*08e0*/  LDG.E.64 R16, desc[UR6][R10.64+0x28] ;  /* 0x000028060a107981 */ /* 0x000ee4000c1e1b00 */
[----:B--2---:R-:W-:Y:S02]  /*08f0*/  DADD R20, R20, R12 ;  /* 0x0000000014147229 */ /* 0x004fe4000000000c */
[----:B------:R-:W2:Y:S06]  /*0900*/  LDG.E.64 R12, desc[UR6][R2.64+0x28] ;  /* 0x00002806020c7981 */ /* 0x000eac000c1e1b00 */
[----:B----4-:R-:W-:Y:S01]  /*0910*/  DADD R20, R20, R18 ;  /* 0x0000000014147229 */ /* 0x010fe20000000012 */
[----:B------:R-:W4:Y:S01]  /*0920*/  LDG.E.64 R18, desc[UR6][R10.64+0x30] ;  /* 0x000030060a127981 */ /* 0x000f22000c1e1b00 */
[----:B-----5:R-:W-:-:S03]  /*0930*/  DADD R8, R14, R8 ;  /* 0x000000000e087229 */ /* 0x020fc60000000008 */
[----:B------:R-:W5:Y:S04]  /*0940*/  LDG.E.64 R14, desc[UR6][R2.64+0x30] ;  /* 0x00003006020e7981 */ /* 0x000f68000c1e1b00 */
[----:B------:R-:W5:Y:S01]  /*0950*/  LDG.E.64 R2, desc[UR6][R2.64+0x38] ;  /* 0x0000380602027981 */ /* 0x000f62000c1e1b00 */
[----:B---3--:R-:W-:Y:S02]  /*0960*/  DADD R20, R20, R22 ;  /* 0x0000000014147229 */ /* 0x008fe40000000016 */
[----:B------:R-:W-:Y:S01]  /*0970*/  DADD R8, R8, R16 ;  /* 0x0000000008087229 */ /* 0x000fe20000000010 */
[----:B------:R-:W-:-:S05]  /*0980*/  VIADD R0, R0, 0x8 ;  /* 0x0000000800007836 */ /* 0x000fca0000000000 */
[----:B--2---:R-:W-:Y:S02]  /*0990*/  DADD R12, R20, R12 ;  /* 0x00000000140c7229 */ /* 0x004fe4000000000c */
[----:B----4-:R-:W-:-:S06]  /*09a0*/  DADD R8, R8, R18 ;  /* 0x0000000008087229 */ /* 0x010fcc0000000012 */
[----:B-----5:R-:W-:Y:S02]  /*09b0*/  DADD R12, R12, R14 ;  /* 0x000000000c0c7229 */ /* 0x020fe4000000000e */
[----:B------:R-:W-:-:S06]  /*09c0*/  DADD R28, R8, R28 ;  /* 0x00000000081c7229 */ /* 0x000fcc000000001c */
[----:B------:R-:W-:-:S11]  /*09d0*/  DADD R8, R12, R2 ;  /* 0x000000000c087229 */ /* 0x000fd60000000002 */
.L_x_8:
[----:B------:R-:W-:Y:S05]  /*09e0*/  BSYNC.RECONVERGENT B2 ;  /* 0x0000000000027941 */ /* 0x000fea0003800200 */
.L_x_7:
[----:B------:R-:W-:Y:S05]  /*09f0*/  @!P1 BRA `(.L_x_3) ;  /* 0x0000000000bc9947 */ /* 0x000fea0003800000 */
[----:B------:R-:W-:Y:S01]  /*0a00*/  ISETP.GE.U32.AND P0, PT, R24, 0x4, PT ;  /* 0x000000041800780c */ /* 0x000fe20003f06070 */
[----:B------:R-:W-:Y:S01]  /*0a10*/  BSSY.RECONVERGENT B2, `(.L_x_9) ;  /* 0x0000019000027945 */ /* 0x000fe20003800200 */
[----:B------:R-:W-:-:S04]  /*0a20*/  LOP3.LUT R25, R25, 0x3, RZ, 0xc0, !PT ;  /* 0x0000000319197812 */ /* 0x000fc800078ec0ff */
[----:B------:R-:W-:-:S07]  /*0a30*/  ISETP.NE.AND P1, PT, R25, RZ, PT ;  /* 0x000000ff1900720c */ /* 0x000fce0003f25270 */
[----:B------:R-:W-:Y:S06]  /*0a40*/  @!P0 BRA `(.L_x_10) ;  /* 0x0000000000548947 */ /* 0x000fec0003800000 */
[----:B------:R-:W1:Y:S08]  /*0a50*/  LDC.64 R14, c[0x0][0x390] ;  /* 0x0000e400ff0e7b82 */ /* 0x000e700000000a00 */
[----:B------:R-:W2:Y:S01]  /*0a60*/  LDC.64 R20, c[0x0][0x398] ;  /* 0x0000e600ff147b82 */ /* 0x000ea20000000a00 */
[----:B-1----:R-:W-:-:S05]  /*0a70*/  IMAD.WIDE R14, R0, 0x8, R14 ;  /* 0x00000008000e7825 */ /* 0x002fca00078e020e */
[----:B------:R-:W3:Y:S01]  /*0a80*/  LDG.E.64 R22, desc[UR6][R14.64] ;  /* 0x000000060e167981 */ /* 0x000ee2000c1e1b00 */
[----:B--2---:R-:W-:-:S03]  /*0a90*/  IMAD.WIDE R20, R0, 0x8, R20 ;  /* 0x0000000800147825 */ /* 0x004fc600078e0214 */
[----:B------:R-:W2:Y:S04]  /*0aa0*/  LDG.E.64 R12, desc[UR6][R14.64+0x8] ;  /* 0x000008060e0c7981 */ /* 0x000ea8000c1e1b00 */
[----:B------:R-:W4:Y:S04]  /*0ab0*/  LDG.E.64 R2, desc[UR6][R20.64] ;  /* 0x0000000614027981 */ /* 0x000f28000c1e1b00 */
[----:B0-----:R-:W5:Y:S04]  /*0ac0*/  LDG.E.64 R10, desc[UR6][R20.64+0x8] ;  /* 0x00000806140a7981 */ /* 0x001f68000c1e1b00 */
[----:B------:R-:W5:Y:S04]  /*0ad0*/  LDG.E.64 R16, desc[UR6][R14.64+0x10] ;  /* 0x000010060e107981 */ /* 0x000f68000c1e1b00 */
[----:B------:R-:W5:Y:S01]  /*0ae0*/  LDG.E.64 R18, desc[UR6][R20.64+0x10] ;  /* 0x0000100614127981 */ /* 0x000f62000c1e1b00 */
[----:B---3--:R-:W-:-:S03]  /*0af0*/  DADD R22, R28, R22 ;  /* 0x000000001c167229 */ /* 0x008fc60000000016 */
[----:B------:R-:W3:Y:S04]  /*0b00*/  LDG.E.64 R28, desc[UR6][R14.64+0x18] ;  /* 0x000018060e1c7981 */ /* 0x000ee8000c1e1b00 */
[----:B------:R-:W3:Y:S01]  /*0b10*/  LDG.E.64 R14, desc[UR6][R20.64+0x18] ;  /* 0x00001806140e7981 */ /* 0x000ee2000c1e1b00 */
[----:B----4-:R-:W-:Y:S02]  /*0b20*/  DADD R2, R8, R2 ;  /* 0x0000000008027229 */ /* 0x010fe40000000002 */
[----:B--2---:R-:W-:-:S06]  /*0b30*/  DADD R12, R22, R12 ;  /* 0x00000000160c7229 */ /* 0x004fcc000000000c */
[----:B-----5:R-:W-:Y:S02]  /*0b40*/  DADD R2, R2, R10 ;  /* 0x0000000002027229 */ /* 0x020fe4000000000a */
[----:B------:R-:W-:-:S06]  /*0b50*/  DADD R12, R12, R16 ;  /* 0x000000000c0c7229 */ /* 0x000fcc0000000010 */
[----:B------:R-:W-:Y:S01]  /*0b60*/  DADD R2, R2, R18 ;  /* 0x0000000002027229 */ /* 0x000fe20000000012 */
[----:B------:R-:W-:Y:S01]  /*0b70*/  VIADD R0, R0, 0x4 ;  /* 0x0000000400007836 */ /* 0x000fe20000000000 */
[----:B---3--:R-:W-:-:S06]  /*0b80*/  DADD R28, R12, R28 ;  /* 0x000000000c1c7229 */ /* 0x008fcc000000001c */
[----:B------:R-:W-:-:S11]  /*0b90*/  DADD R8, R2, R14 ;  /* 0x0000000002087229 */ /* 0x000fd6000000000e */
.L_x_10:
[----:B------:R-:W-:Y:S05]  /*0ba0*/  BSYNC.RECONVERGENT B2 ;  /* 0x0000000000027941 */ /* 0x000fea0003800200 */
.L_x_9:
[----:B------:R-:W-:Y:S05]  /*0bb0*/  @!P1 BRA `(.L_x_3) ;  /* 0x00000000004c9947 */ /* 0x000fea0003800000 */
[----:B------:R-:W1:Y:S08]  /*0bc0*/  LDC.64 R2, c[0x0][0x390] ;  /* 0x0000e400ff027b82 */ /* 0x000e700000000a00 */
[----:B0-----:R-:W0:Y:S01]  /*0bd0*/  LDC.64 R10, c[0x0][0x398] ;  /* 0x0000e600ff0a7b82 */ /* 0x001e220000000a00 */
[----:B-1----:R-:W-:-:S05]  /*0be0*/  IMAD.WIDE R2, R0, 0x8, R2 ;  /* 0x0000000800027825 */ /* 0x002fca00078e0202 */
[----:B------:R-:W2:Y:S01]  /*0bf0*/  LDG.E.64 R12, desc[UR6][R2.64] ;  /* 0x00000006020c7981 */ /* 0x000ea2000c1e1b00 */
[----:B0-----:R-:W-:-:S05]  /*0c00*/  IMAD.WIDE R10, R0, 0x8, R10 ;  /* 0x00000008000a7825 */ /* 0x001fca00078e020a */
[----:B------:R-:W3:Y:S01]  /*0c10*/  LDG.E.64 R14, desc[UR6][R10.64] ;  /* 0x000000060a0e7981 */ /* 0x000ee2000c1e1b00 */
[----:B------:R-:W-:Y:S01]  /*0c20*/  ISETP.NE.AND P0, PT, R25, 0x1, PT ;  /* 0x000000011900780c */ /* 0x000fe20003f05270 */
[----:B--2---:R-:W-:Y:S02]  /*0c30*/  DADD R28, R28, R12 ;  /* 0x000000001c1c7229 */ /* 0x004fe4000000000c */
[----:B---3--:R-:W-:-:S10]  /*0c40*/  DADD R8, R8, R14 ;  /* 0x0000000008087229 */ /* 0x008fd4000000000e */
[----:B------:R-:W-:Y:S05]  /*0c50*/  @!P0 BRA `(.L_x_3) ;  /* 0x0000000000248947 */ /* 0x000fea0003800000 */
[----:B------:R-:W-:Y:S01]  /*0c60*/  ISETP.NE.AND P0, PT, R25, 0x2, PT ;  /* 0x000000021900780c */ /* 0x000fe20003f05270 */
[----:B------:R-:W2:Y:S04]  /*0c70*/  LDG.E.64 R12, desc[UR6][R2.64+0x8] ;  /* 0x00000806020c7981 */ /* 0x000ea8000c1e1b00 */
[----:B------:R-:W3:Y:S08]  /*0c80*/  LDG.E.64 R14, desc[UR6][R10.64+0x8] ;  /* 0x000008060a0e7981 */ /* 0x000ef0000c1e1b00 */
[----:B------:R-:W4:Y:S04]  /*0c90*/  @P0 LDG.E.64 R16, desc[UR6][R2.64+0x10] ;  /* 0x0000100602100981 */ /* 0x000f28000c1e1b00 */
[----:B------:R-:W5:Y:S01]  /*0ca0*/  @P0 LDG.E.64 R18, desc[UR6][R10.64+0x10] ;  /* 0x000010060a120981 */ /* 0x000f62000c1e1b00 */
[----:B--2---:R-:W-:-:S02]  /*0cb0*/  DADD R28, R28, R12 ;  /* 0x000000001c1c7229 */ /* 0x004fc4000000000c */
[----:B---3--:R-:W-:-:S06]  /*0cc0*/  DADD R8, R8, R14 ;  /* 0x0000000008087229 */ /* 0x008fcc000000000e */
[----:B----4-:R-:W-:Y:S02]  /*0cd0*/  @P0 DADD R28, R28, R16 ;  /* 0x000000001c1c0229 */ /* 0x010fe40000000010 */
[----:B-----5:R-:W-:-:S11]  /*0ce0*/  @P0 DADD R8, R8, R18 ;  /* 0x0000000008080229 */ /* 0x020fd60000000012 */
.L_x_3:
[----:B------:R-:W-:Y:S05]  /*0cf0*/  BSYNC.RECONVERGENT B1 ;  /* 0x0000000000017941 */ /* 0x000fea0003800200 */
.L_x_2:
[----:B0-----:R-:W0:Y:S01]  /*0d00*/  I2F.F64.U32 R10, R7 ;  /* 0x00000007000a7312 */ /* 0x001e220000201800 */
[----:B------:R-:W-:Y:S01]  /*0d10*/  IMAD.MOV.U32 R2, RZ, RZ, 0x1 ;  /* 0x00000001ff027424 */ /* 0x000fe200078e00ff */
[----:B------:R-:W-:Y:S01]  /*0d20*/  FSETP.GEU.AND P2, PT, |R29|, 6.5827683646048100446e-37, PT ;  /* 0x036000001d00780b */ /* 0x000fe20003f4e200 */
[----:B------:R-:W-:Y:S01]  /*0d30*/  BSSY.RECONVERGENT B1, `(.L_x_11) ;  /* 0x0000016000017945 */ /* 0x000fe20003800200 */
[----:B------:R-:W-:-:S04]  /*0d40*/  ISETP.GT.U32.AND P1, PT, R6, R27, PT ;  /* 0x0000001b0600720c */ /* 0x000fc80003f24070 */
[----:B0-----:R-:W0:Y:S02]  /*0d50*/  MUFU.RCP64H R3, R11 ;  /* 0x0000000b00037308 */ /* 0x001e240000001800 */
[----:B0-----:R-:W-:-:S08]  /*0d60*/  DFMA R12, -R10, R2, 1 ;  /* 0x3ff000000a0c742b */ /* 0x001fd00000000102 */
[----:B------:R-:W-:-:S08]  /*0d70*/  DFMA R12, R12, R12, R12 ;  /* 0x0000000c0c0c722b */ /* 0x000fd0000000000c */
[----:B------:R-:W-:-:S08]  /*0d80*/  DFMA R12, R2, R12, R2 ;  /* 0x0000000c020c722b */ /* 0x000fd00000000002 */
[----:B------:R-:W-:-:S08]  /*0d90*/  DFMA R2, -R10, R12, 1 ;  /* 0x3ff000000a02742b */ /* 0x000fd0000000010c */
[----:B------:R-:W-:-:S08]  /*0da0*/  DFMA R2, R12, R2, R12 ;  /* 0x000000020c02722b */ /* 0x000fd0000000000c */
[----:B------:R-:W-:-:S08]  /*0db0*/  DMUL R12, R2, R28 ;  /* 0x0000001c020c7228 */ /* 0x000fd00000000000 */
[----:B------:R-:W-:-:S08]  /*0dc0*/  DFMA R14, -R10, R12, R28 ;  /* 0x0000000c0a0e722b */ /* 0x000fd0000000011c */
[----:B------:R-:W-:-:S10]  /*0dd0*/  DFMA R2, R2, R14, R12 ;  /* 0x0000000e0202722b */ /* 0x000fd4000000000c */
[----:B------:R-:W-:-:S05]  /*0de0*/  FFMA R0, RZ, R11, R3 ;  /* 0x0000000bff007223 */ /* 0x000fca0000000003 */
[----:B------:R-:W-:-:S13]  /*0df0*/  FSETP.GT.AND P0, PT, |R0|, 1.469367938527859385e-39, PT ;  /* 0x001000000000780b */ /* 0x000fda0003f04200 */
[----:B------:R-:W-:Y:S05]  /*0e00*/  @P0 BRA P2, `(.L_x_12) ;  /* 0x0000000000200947 */ /* 0x000fea0001000000 */
[----:B------:R-:W-:Y:S01]  /*0e10*/  IMAD.MOV.U32 R16, RZ, RZ, R28 ;  /* 0x000000ffff107224 */ /* 0x000fe200078e001c */
[----:B------:R-:W-:Y:S01]  /*0e20*/  MOV R0, 0xe70 ;  /* 0x00000e7000007802 */ /* 0x000fe20000000f00 */
[----:B------:R-:W-:Y:S02]  /*0e30*/  IMAD.MOV.U32 R17, RZ, RZ, R29 ;  /* 0x000000ffff117224 */ /* 0x000fe400078e001d */
[----:B------:R-:W-:Y:S02]  /*0e40*/  IMAD.MOV.U32 R14, RZ, RZ, R10 ;  /* 0x000000ffff0e7224 */ /* 0x000fe400078e000a */
[----:B------:R-:W-:-:S07]  /*0e50*/  IMAD.MOV.U32 R15, RZ, RZ, R11 ;  /* 0x000000ffff0f7224 */ /* 0x000fce00078e000b */
[----:B------:R-:W-:Y:S05]  /*0e60*/  CALL.REL.NOINC `($__internal_0_$__cuda_sm20_div_rn_f64_full) ;  /* 0x0000001000407944 */ /* 0x000fea0003c00000 */
[----:B------:R-:W-:Y:S02]  /*0e70*/  IMAD.MOV.U32 R2, RZ, RZ, R20 ;  /* 0x000000ffff027224 */ /* 0x000fe400078e0014 */
[----:B------:R-:W-:-:S07]  /*0e80*/  IMAD.MOV.U32 R3, RZ, RZ, R21 ;  /* 0x000000ffff037224 */ /* 0x000fce00078e0015 */
.L_x_12:
[----:B------:R-:W-:Y:S05]  /*0e90*/  BSYNC.RECONVERGENT B1 ;  /* 0x0000000000017941 */ /* 0x000fea0003800200 */
.L_x_11:
[----:B------:R-:W0:Y:S01]  /*0ea0*/  MUFU.RCP64H R13, R11 ;  /* 0x0000000b000d7308 */ /* 0x000e220000001800 */
[----:B------:R-:W-:Y:S01]  /*0eb0*/  IMAD.MOV.U32 R12, RZ, RZ, 0x1 ;  /* 0x00000001ff0c7424 */ /* 0x000fe200078e00ff */
[----:B------:R-:W-:Y:S01]  /*0ec0*/  FSETP.GEU.AND P2, PT, |R9|, 6.5827683646048100446e-37, PT ;  /* 0x036000000900780b */ /* 0x000fe20003f4e200 */
[----:B------:R-:W-:Y:S04]  /*0ed0*/  BSSY.RECONVERGENT B1, `(.L_x_13) ;  /* 0x0000014000017945 */ /* 0x000fe80003800200 */
        /* <DEDUP_REMOVED lines=12> */
[----:B------:R-:W-:Y:S01]  /*0fa0*/  MOV R15, R11 ;  /* 0x0000000b000f7202 */ /* 0x000fe20000000f00 */
[----:B------:R-:W-:Y:S01]  /*0fb0*/  IMAD.MOV.U32 R17, RZ, RZ, R9 ;  /* 0x000000ffff117224 */ /* 0x000fe200078e0009 */
[----:B------:R-:W-:Y:S01]  /*0fc0*/  MOV R0, 0xff0 ;  /* 0x00000ff000007802 */ /* 0x000fe20000000f00 */
[----:B------:R-:W-:-:S07]  /*0fd0*/  IMAD.MOV.U32 R14, RZ, RZ, R10 ;  /* 0x000000ffff0e7224 */ /* 0x000fce00078e000a */
[----:B------:R-:W-:Y:S05]  /*0fe0*/  CALL.REL.NOINC `($__internal_0_$__cuda_sm20_div_rn_f64_full) ;  /* 0x0000000c00e07944 */ /* 0x000fea0003c00000 */
[----:B------:R-:W-:Y:S02]  /*0ff0*/  IMAD.MOV.U32 R12, RZ, RZ, R20 ;  /* 0x000000ffff0c7224 */ /* 0x000fe400078e0014 */
[----:B------:R-:W-:-:S07]  /*1000*/  IMAD.MOV.U32 R13, RZ, RZ, R21 ;  /* 0x000000ffff0d7224 */ /* 0x000fce00078e0015 */
.L_x_14:
[----:B------:R-:W-:Y:S05]  /*1010*/  BSYNC.RECONVERGENT B1 ;  /* 0x0000000000017941 */ /* 0x000fea0003800200 */
.L_x_13:
[----:B------:R-:W-:Y:S01]  /*1020*/  BSSY.RECONVERGENT B1, `(.L_x_15) ;  /* 0x00000d1000017945 */ /* 0x000fe20003800200 */
[----:B------:R-:W-:-:S03]  /*1030*/  CS2R R14, SRZ ;  /* 0x00000000000e7805 */ /* 0x000fc6000001ff00 */
[----:B------:R-:W-:Y:S05]  /*1040*/  @!P1 BRA `(.L_x_16) ;  /* 0x0000000c00389947 */ /* 0x000fea0003800000 */
[----:B------:R-:W-:Y:S01]  /*1050*/  VIADDMNMX.U32 R6, R27, 0x1, R6, !PT ;  /* 0x000000011b067846 */ /* 0x000fe20007800006 */
[----:B------:R-:W-:Y:S01]  /*1060*/  BSSY.RECONVERGENT B2, `(.L_x_17) ;  /* 0x0000061000027945 */ /* 0x000fe20003800200 */
[----:B------:R-:W-:-:S03]  /*1070*/  CS2R R14, SRZ ;  /* 0x00000000000e7805 */ /* 0x000fc6000001ff00 */
[----:B------:R-:W-:Y:S02]  /*1080*/  IMAD.IADD R0, R27, 0x1, -R6 ;  /* 0x000000011b007824 */ /* 0x000fe400078e0a06 */
[----:B------:R-:W-:-:S03]  /*1090*/  IMAD.IADD R6, R6, 0x1, -R27 ;  /* 0x0000000106067824 */ /* 0x000fc600078e0a1b */
[----:B------:R-:W-:-:S13]  /*10a0*/  ISETP.GT.U32.AND P0, PT, R0, -0x10, PT ;  /* 0xfffffff00000780c */ /* 0x000fda0003f04070 */
[----:B------:R-:W-:Y:S05]  /*10b0*/  @P0 BRA `(.L_x_18) ;  /* 0x00000004006c0947 */ /* 0x000fea0003800000 */
[----:B------:R-:W-:Y:S01]  /*10c0*/  IMAD.MOV.U32 R0, RZ, RZ, RZ ;  /* 0x000000ffff007224 */ /* 0x000fe200078e00ff */
[----:B------:R-:W-:-:S07]  /*10d0*/  CS2R R14, SRZ ;  /* 0x00000000000e7805 */ /* 0x000fce000001ff00 */
.L_x_19:
[----:B------:R-:W0:Y:S08]  /*10e0*/  LDC.64 R24, c[0x0][0x398] ;  /* 0x0000e600ff187b82 */ /* 0x000e300000000a00 */
[----:B------:R-:W1:Y:S01]  /*10f0*/  LDC.64 R28, c[0x0][0x390] ;  /* 0x0000e400ff1c7b82 */ /* 0x000e620000000a00 */
[----:B0-----:R-:W-:-:S05]  /*1100*/  IMAD.WIDE R24, R27, 0x8, R24 ;  /* 0x000000081b187825 */ /* 0x001fca00078e0218 */
[----:B------:R-:W2:Y:S01]  /*1110*/  LDG.E.64 R10, desc[UR6][R24.64] ;  /* 0x00000006180a7981 */ /* 0x000ea2000c1e1b00 */
[----:B-1----:R-:W-:-:S03]  /*1120*/  IMAD.WIDE R28, R27, 0x8, R28 ;  /* 0x000000081b1c7825 */ /* 0x002fc600078e021c */
[----:B------:R-:W3:Y:S04]  /*1130*/  LDG.E.64 R8, desc[UR6][R24.64+0x8] ;  /* 0x0000080618087981 */ /* 0x000ee8000c1e1b00 */
[----:B------:R-:W4:Y:S04]  /*1140*/  LDG.E.64 R16, desc[UR6][R28.64] ;  /* 0x000000061c107981 */ /* 0x000f28000c1e1b00 */
[----:B------:R-:W5:Y:S04]  /*1150*/  LDG.E.64 R18, desc[UR6][R28.64+0x8] ;  /* 0x000008061c127981 */ /* 0x000f68000c1e1b00 */
[----:B------:R-:W5:Y:S04]  /*1160*/  LDG.E.64 R22, desc[UR6][R28.64+0x68] ;  /* 0x000068061c167981 */ /* 0x000f68000c1e1b00 */
[----:B------:R-:W5:Y:S01]  /*1170*/  LDG.E.64 R20, desc[UR6][R24.64+0x78] ;  /* 0x0000780618147981 */ /* 0x000f62000c1e1b00 */
[----:B--2---:R-:W-:-:S02]  /*1180*/  DADD R10, R10, -R12 ;  /* 0x000000000a0a7229 */ /* 0x004fc4000000080c */
[----:B----4-:R-:W-:-:S08]  /*1190*/  DADD R16, R16, -R2 ;  /* 0x0000000010107229 */ /* 0x010fd00000000802 */
[----:B------:R-:W-:Y:S01]  /*11a0*/  DFMA R14, R16, R10, R14 ;  /* 0x0000000a100e722b */ /* 0x000fe2000000000e */
[----:B------:R-:W2:Y:S04]  /*11b0*/  LDG.E.64 R10, desc[UR6][R24.64+0x10] ;  /* 0x00001006180a7981 */ /* 0x000ea8000c1e1b00 */
[----:B------:R-:W4:Y:S01]  /*11c0*/  LDG.E.64 R16, desc[UR6][R28.64+0x10] ;  /* 0x000010061c107981 */ /* 0x000f22000c1e1b00 */
[----:B---3--:R-:W-:Y:S02]  /*11d0*/  DADD R8, R8, -R12 ;  /* 0x0000000008087229 */ /* 0x008fe4000000080c */
[----:B-----5:R-:W-:-:S08]  /*11e0*/  DADD R18, R18, -R2 ;  /* 0x0000000012127229 */ /* 0x020fd00000000802 */
[----:B------:R-:W-:Y:S01]  /*11f0*/  DFMA R18, R18, R8, R14 ;  /* 0x000000081212722b */ /* 0x000fe2000000000e */
[----:B------:R-:W3:Y:S04]  /*1200*/  LDG.E.64 R8, desc[UR6][R24.64+0x18] ;  /* 0x0000180618087981 */ /* 0x000ee8000c1e1b00 */
[----:B------:R-:W5:Y:S01]  /*1210*/  LDG.E.64 R14, desc[UR6][R28.64+0x18] ;  /* 0x000018061c0e7981 */ /* 0x000f62000c1e1b00 */
[----:B--2---:R-:W-:Y:S02]  /*1220*/  DADD R10, R10, -R12 ;  /* 0x000000000a0a7229 */ /* 0x004fe4000000080c */
        /* <DEDUP_REMOVED lines=46> */
[----:B------:R-:W-:Y:S02]  /*1510*/  DFMA R16, R16, R8, R18 ;  /* 0x000000081010722b */ /* 0x000fe40000000012 */
[----:B------:R-:W3:Y:S04]  /*1520*/  LDG.E.64 R8, desc[UR6][R24.64+0x68] ;  /* 0x0000680618087981 */ /* 0x000ee8000c1e1b00 */
[----:B------:R-:W5:Y:S01]  /*1530*/  LDG.E.64 R18, desc[UR6][R28.64+0x78] ;  /* 0x000078061c127981 */ /* 0x000f62000c1e1b00 */
[----:B--2---:R-:W-:Y:S02]  /*1540*/  DADD R14, R14, -R12 ;  /* 0x000000000e0e7229 */ /* 0x004fe4000000080c */
[----:B----4-:R-:W-:-:S08]  /*1550*/  DADD R10, R10, -R2 ;  /* 0x000000000a0a7229 */ /* 0x010fd00000000802 */
[----:B------:R-:W-:Y:S01]  /*1560*/  DFMA R10, R10, R14, R16 ;  /* 0x0000000e0a0a722b */ /* 0x000fe20000000010 */
[----:B------:R-:W2:Y:S04]  /*1570*/  LDG.E.64 R14, desc[UR6][R28.64+0x70] ;  /* 0x000070061c0e7981 */ /* 0x000ea8000c1e1b00 */
[----:B------:R-:W4:Y:S01]  /*1580*/  LDG.E.64 R16, desc[UR6][R24.64+0x70] ;  /* 0x0000700618107981 */ /* 0x000f22000c1e1b00 */
[----:B------:R-:W-:Y:S02]  /*1590*/  DADD R22, R22, -R2 ;  /* 0x0000000016167229 */ /* 0x000fe40000000802 */
[----:B---3--:R-:W-:-:S08]  /*15a0*/  DADD R8, R8, -R12 ;  /* 0x0000000008087229 */ /* 0x008fd0000000080c */
[----:B------:R-:W-:Y:S01]  /*15b0*/  DFMA R8, R22, R8, R10 ;  /* 0x000000081608722b */ /* 0x000fe2000000000a */
[----:B------:R-:W-:Y:S01]  /*15c0*/  VIADD R0, R0, 0x10 ;  /* 0x0000001000007836 */ /* 0x000fe20000000000 */
[----:B-----5:R-:W-:Y:S02]  /*15d0*/  DADD R18, R18, -R2 ;  /* 0x0000000012127229 */ /* 0x020fe40000000802 */
[----:B------:R-:W-:Y:S01]  /*15e0*/  DADD R20, R20, -R12 ;  /* 0x0000000014147229 */ /* 0x000fe2000000080c */
[----:B------:R-:W-:Y:S01]  /*15f0*/  VIADD R27, R27, 0x10 ;  /* 0x000000101b1b7836 */ /* 0x000fe20000000000 */
[----:B--2---:R-:W-:Y:S02]  /*1600*/  DADD R14, R14, -R2 ;  /* 0x000000000e0e7229 */ /* 0x004fe40000000802 */
[----:B----4-:R-:W-:-:S08]  /*1610*/  DADD R16, R16, -R12 ;  /* 0x0000000010107229 */ /* 0x010fd0000000080c */
[----:B------:R-:W-:Y:S01]  /*1620*/  DFMA R14, R14, R16, R8 ;  /* 0x000000100e0e722b */ /* 0x000fe20000000008 */
[----:B------:R-:W-:-:S04]  /*1630*/  LOP3.LUT R9, R6, 0xfffffff0, RZ, 0xc0, !PT ;  /* 0xfffffff006097812 */ /* 0x000fc800078ec0ff */
[----:B------:R-:W-:-:S03]  /*1640*/  ISETP.NE.AND P0, PT, R0, R9, PT ;  /* 0x000000090000720c */ /* 0x000fc60003f05270 */
[----:B------:R-:W-:-:S10]  /*1650*/  DFMA R14, R18, R20, R14 ;  /* 0x00000014120e722b */ /* 0x000fd4000000000e */
[----:B------:R-:W-:Y:S05]  /*1660*/  @P0 BRA `(.L_x_19) ;  /* 0xfffffff8009c0947 */ /* 0x000fea000383ffff */
.L_x_18:
[----:B------:R-:W-:Y:S05]  /*1670*/  BSYNC.RECONVERGENT B2 ;  /* 0x0000000000027941 */ /* 0x000fea0003800200 */
.L_x_17:
[----:B------:R-:W-:-:S13]  /*1680*/  LOP3.LUT P0, R0, R6, 0xf, RZ, 0xc0, !PT ;  /* 0x0000000f06007812 */ /* 0x000fda000780c0ff */
[----:B------:R-:W-:Y:S05]  /*1690*/  @!P0 BRA `(.L_x_16) ;  /* 0x0000000400a48947 */ /* 0x000fea0003800000 */
[----:B------:R-:W-:Y:S01]  /*16a0*/  ISETP.GE.U32.AND P0, PT, R0, 0x8, PT ;  /* 0x000000080000780c */ /* 0x000fe20003f06070 */
[----:B------:R-:W-:-:S12]  /*16b0*/  BSSY.RECONVERGENT B2, `(.L_x_20) ;  /* 0x000002f000027945 */ /* 0x000fd80003800200 */
[----:B------:R-:W-:Y:S05]  /*16c0*/  @!P0 BRA `(.L_x_21) ;  /* 0x0000000000b48947 */ /* 0x000fea0003800000 */
        /* <DEDUP_REMOVED lines=8> */
[----:B------:R-:W3:Y:S04]  /*1750*/  LDG.E.64 R24, desc[UR6][R8.64+0x38] ;  /* 0x0000380608187981 */ /* 0x000ee8000c1e1b00 */
[----:B------:R-:W3:Y:S01]  /*1760*/  LDG.E.64 R28, desc[UR6][R10.64+0x38] ;  /* 0x000038060a1c7981 */ /* 0x000ee2000c1e1b00 */
[----:B--2---:R-:W-:-:S02]  /*1770*/  DADD R20, R20, -R12 ;  /* 0x0000000014147229 */ /* 0x004fc4000000080c */
[----:B----4-:R-:W-:-:S08]  /*1780*/  DADD R22, R22, -R2 ;  /* 0x0000000016167229 */ /* 0x010fd00000000802 */
[----:B------:R-:W-:Y:S01]  /*1790*/  DFMA R22, R22, R20, R14 ;  /* 0x000000141616722b */ /* 0x000fe2000000000e */
[----:B------:R-:W2:Y:S04]  /*17a0*/  LDG.E.64 R20, desc[UR6][R8.64+0x10] ;  /* 0x0000100608147981 */ /* 0x000ea8000c1e1b00 */
[----:B------:R-:W4:Y:S01]  /*17b0*/  LDG.E.64 R14, desc[UR6][R10.64+0x10] ;  /* 0x000010060a0e7981 */ /* 0x000f22000c1e1b00 */
[----:B-----5:R-:W-:Y:S02]  /*17c0*/  DADD R16, R16, -R2 ;  /* 0x0000000010107229 */ /* 0x020fe40000000802 */
[----:B---3--:R-:W-:-:S08]  /*17d0*/  DADD R18, R18, -R12 ;  /* 0x0000000012127229 */ /* 0x008fd0000000080c */
[----:B------:R-:W-:Y:S01]  /*17e0*/  DFMA R22, R16, R18, R22 ;  /* 0x000000121016722b */ /* 0x000fe20000000016 */
[----:B------:R-:W3:Y:S01]  /*17f0*/  LDG.E.64 R16, desc[UR6][R8.64+0x18] ;  /* 0x0000180608107981 */ /* 0x000ee2000c1e1b00 */
[----:B--2---:R-:W-:-:S03]  /*1800*/  DADD R18, R20, -R2 ;  /* 0x0000000014127229 */ /* 0x004fc60000000802 */
[----:B------:R-:W2:Y:S01]  /*1810*/  LDG.E.64 R20, desc[UR6][R10.64+0x18] ;  /* 0x000018060a147981 */ /* 0x000ea2000c1e1b00 */
[----:B----4-:R-:W-:-:S08]  /*1820*/  DADD R14, R14, -R12 ;  /* 0x000000000e0e7229 */ /* 0x010fd0000000080c */
[----:B------:R-:W-:Y:S01]  /*1830*/  DFMA R14, R18, R14, R22 ;  /* 0x0000000e120e722b */ /* 0x000fe20000000016 */
[----:B------:R-:W4:Y:S04]  /*1840*/  LDG.E.64 R18, desc[UR6][R10.64+0x20] ;  /* 0x000020060a127981 */ /* 0x000f28000c1e1b00 */
[----:B------:R-:W5:Y:S01]  /*1850*/  LDG.E.64 R22, desc[UR6][R8.64+0x20] ;  /* 0x0000200608167981 */ /* 0x000f62000c1e1b00 */
[----:B---3--:R-:W-:Y:S02]  /*1860*/  DADD R16, R16, -R2 ;  /* 0x0000000010107229 */ /* 0x008fe40000000802 */
[----:B--2---:R-:W-:-:S08]  /*1870*/  DADD R20, R20, -R12 ;  /* 0x0000000014147229 */ /* 0x004fd0000000080c */
[----:B------:R-:W-:Y:S01]  /*1880*/  DFMA R20, R16, R20, R14 ;  /* 0x000000141014722b */ /* 0x000fe2000000000e */
[----:B------:R-:W2:Y:S01]  /*1890*/  LDG.E.64 R14, desc[UR6][R8.64+0x28] ;  /* 0x00002806080e7981 */ /* 0x000ea2000c1e1b00 */
[----:B----4-:R-:W-:-:S03]  /*18a0*/  DADD R18, R18, -R12 ;  /* 0x0000000012127229 */ /* 0x010fc6000000080c */
[----:B------:R-:W3:Y:S01]  /*18b0*/  LDG.E.64 R16, desc[UR6][R10.64+0x28] ;  /* 0x000028060a107981 */ /* 0x000ee2000c1e1b00 */
[----:B-----5:R-:W-:-:S08]  /*18c0*/  DADD R22, R22, -R2 ;  /* 0x0000000016167229 */ /* 0x020fd00000000802 */
[----:B------:R-:W-:Y:S01]  /*18d0*/  DFMA R22, R22, R18, R20 ;  /* 0x000000121616722b */ /* 0x000fe20000000014 */
[----:B------:R-:W4:Y:S04]  /*18e0*/  LDG.E.64 R18, desc[UR6][R8.64+0x30] ;  /* 0x0000300608127981 */ /* 0x000f28000c1e1b00 */
[----:B------:R-:W5:Y:S01]  /*18f0*/  LDG.E.64 R20, desc[UR6][R10.64+0x30] ;  /* 0x000030060a147981 */ /* 0x000f62000c1e1b00 */
[----:B------:R-:W-:Y:S02]  /*1900*/  DADD R24, R24, -R2 ;  /* 0x0000000018187229 */ /* 0x000fe40000000802 */
[----:B------:R-:W-:Y:S01]  /*1910*/  DADD R28, R28, -R12 ;  /* 0x000000001c1c7229 */ /* 0x000fe2000000080c */
[----:B------:R-:W-:Y:S01]  /*1920*/  VIADD R27, R27, 0x8 ;  /* 0x000000081b1b7836 */ /* 0x000fe20000000000 */
[----:B--2---:R-:W-:-:S02]  /*1930*/  DADD R14, R14, -R2 ;  /* 0x000000000e0e7229 */ /* 0x004fc40000000802 */
[----:B---3--:R-:W-:-:S08]  /*1940*/  DADD R16, R16, -R12 ;  /* 0x0000000010107229 */ /* 0x008fd0000000080c */
[----:B------:R-:W-:Y:S02]  /*1950*/  DFMA R14, R14, R16, R22 ;  /* 0x000000100e0e722b */ /* 0x000fe40000000016 */
[----:B----4-:R-:W-:Y:S02]  /*1960*/  DADD R18, R18, -R2 ;  /* 0x0000000012127229 */ /* 0x010fe40000000802 */
[----:B-----5:R-:W-:-:S08]  /*1970*/  DADD R20, R20, -R12 ;  /* 0x0000000014147229 */ /* 0x020fd0000000080c */
[----:B------:R-:W-:-:S08]  /*1980*/  DFMA R14, R18, R20, R14 ;  /* 0x00000014120e722b */ /* 0x000fd0000000000e */
[----:B------:R-:W-:-:S11]  /*1990*/  DFMA R14, R24, R28, R14 ;  /* 0x0000001c180e722b */ /* 0x000fd6000000000e */
.L_x_21:
[----:B------:R-:W-:Y:S05]  /*19a0*/  BSYNC.RECONVERGENT B2 ;  /* 0x0000000000027941 */ /* 0x000fea0003800200 */
.L_x_20:
[----:B------:R-:W-:-:S13]  /*19b0*/  LOP3.LUT P0, R0, R6, 0x7, RZ, 0xc0, !PT ;  /* 0x0000000706007812 */ /* 0x000fda000780c0ff */
[----:B------:R-:W-:Y:S05]  /*19c0*/  @!P0 BRA `(.L_x_16) ;  /* 0x0000000000d88947 */ /* 0x000fea0003800000 */
[----:B------:R-:W-:Y:S01]  /*19d0*/  ISETP.GE.U32.AND P0, PT, R0, 0x4, PT ;  /* 0x000000040000780c */ /* 0x000fe20003f06070 */
[----:B------:R-:W-:Y:S01]  /*19e0*/  BSSY.RECONVERGENT B2, `(.L_x_22) ;  /* 0x000001d000027945 */ /* 0x000fe20003800200 */
[----:B------:R-:W-:-:S04]  /*19f0*/  LOP3.LUT R6, R6, 0x3, RZ, 0xc0, !PT ;  /* 0x0000000306067812 */ /* 0x000fc800078ec0ff */
[----:B------:R-:W-:-:S07]  /*1a00*/  ISETP.NE.AND P1, PT, R6, RZ, PT ;  /* 0x000000ff0600720c */ /* 0x000fce0003f25270 */
[----:B------:R-:W-:Y:S06]  /*1a10*/  @!P0 BRA `(.L_x_23) ;  /* 0x0000000000648947 */ /* 0x000fec0003800000 */
        /* <DEDUP_REMOVED lines=12> */
[----:B------:R-:W-:Y:S02]  /*1ae0*/  DFMA R14, R22, R20, R14 ;  /* 0x00000014160e722b */ /* 0x000fe4000000000e */
[----:B------:R-:W2:Y:S04]  /*1af0*/  LDG.E.64 R20, desc[UR6][R18.64+0x10] ;  /* 0x0000100612147981 */ /* 0x000ea8000c1e1b00 */
[----:B------:R-:W4:Y:S01]  /*1b00*/  LDG.E.64 R22, desc[UR6][R16.64+0x10] ;  /* 0x0000100610167981 */ /* 0x000f22000c1e1b00 */
[----:B---3--:R-:W-:Y:S02]  /*1b10*/  DADD R8, R8, -R2 ;  /* 0x0000000008087229 */ /* 0x008fe40000000802 */
[----:B-----5:R-:W-:-:S08]  /*1b20*/  DADD R10, R10, -R12 ;  /* 0x000000000a0a7229 */ /* 0x020fd0000000080c */
[----:B------:R-:W-:Y:S02]  /*1b30*/  DFMA R8, R8, R10, R14 ;  /* 0x0000000a0808722b */ /* 0x000fe4000000000e */
[----:B------:R-:W-:Y:S02]  /*1b40*/  DADD R24, R24, -R2 ;  /* 0x0000000018187229 */ /* 0x000fe40000000802 */
[----:B------:R-:W-:Y:S01]  /*1b50*/  DADD R28, R28, -R12 ;  /* 0x000000001c1c7229 */ /* 0x000fe2000000080c */
[----:B------:R-:W-:Y:S01]  /*1b60*/  VIADD R27, R27, 0x4 ;  /* 0x000000041b1b7836 */ /* 0x000fe20000000000 */
[----:B--2---:R-:W-:Y:S02]  /*1b70*/  DADD R20, R20, -R2 ;  /* 0x0000000014147229 */ /* 0x004fe40000000802 */
[----:B----4-:R-:W-:-:S08]  /*1b80*/  DADD R22, R22, -R12 ;  /* 0x0000000016167229 */ /* 0x010fd0000000080c */
[----:B------:R-:W-:-:S08]  /*1b90*/  DFMA R8, R20, R22, R8 ;  /* 0x000000161408722b */ /* 0x000fd00000000008 */
[----:B------:R-:W-:-:S11]  /*1ba0*/  DFMA R14, R24, R28, R8 ;  /* 0x0000001c180e722b */ /* 0x000fd60000000008 */
.L_x_23:
[----:B------:R-:W-:Y:S05]  /*1bb0*/  BSYNC.RECONVERGENT B2 ;  /* 0x0000000000027941 */ /* 0x000fea0003800200 */
.L_x_22:
[----:B------:R-:W-:Y:S05]  /*1bc0*/  @!P1 BRA `(.L_x_16) ;  /* 0x0000000000589947 */ /* 0x000fea0003800000 */
[----:B------:R-:W0:Y:S08]  /*1bd0*/  LDC.64 R8, c[0x0][0x390] ;  /* 0x0000e400ff087b82 */ /* 0x000e300000000a00 */
[----:B------:R-:W1:Y:S01]  /*1be0*/  LDC.64 R10, c[0x0][0x398] ;  /* 0x0000e600ff0a7b82 */ /* 0x000e620000000a00 */
[----:B0-----:R-:W-:-:S05]  /*1bf0*/  IMAD.WIDE R8, R27, 0x8, R8 ;  /* 0x000000081b087825 */ /* 0x001fca00078e0208 */
[----:B------:R-:W2:Y:S01]  /*1c00*/  LDG.E.64 R16, desc[UR6][R8.64] ;  /* 0x0000000608107981 */ /* 0x000ea2000c1e1b00 */
[----:B-1----:R-:W-:-:S05]  /*1c10*/  IMAD.WIDE R10, R27, 0x8, R10 ;  /* 0x000000081b0a7825 */ /* 0x002fca00078e020a */
[----:B------:R-:W3:Y:S01]  /*1c20*/  LDG.E.64 R18, desc[UR6][R10.64] ;  /* 0x000000060a127981 */ /* 0x000ee2000c1e1b00 */
[----:B------:R-:W-:Y:S01]  /*1c30*/  ISETP.NE.AND P0, PT, R6, 0x1, PT ;  /* 0x000000010600780c */ /* 0x000fe20003f05270 */
[----:B--2---:R-:W-:Y:S02]  /*1c40*/  DADD R16, R16, -R2 ;  /* 0x0000000010107229 */ /* 0x004fe40000000802 */
[----:B---3--:R-:W-:-:S08]  /*1c50*/  DADD R18, R18, -R12 ;  /* 0x0000000012127229 */ /* 0x008fd0000000080c */
[----:B------:R-:W-:Y:S02]  /*1c60*/  DFMA R14, R16, R18, R14 ;  /* 0x00000012100e722b */ /* 0x000fe4000000000e */
[----:B------:R-:W-:Y:S09]  /*1c70*/  @!P0 BRA `(.L_x_16) ;  /* 0x00000000002c8947 */ /* 0x000ff20003800000 */
[----:B------:R-:W-:Y:S01]  /*1c80*/  ISETP.NE.AND P0, PT, R6, 0x2, PT ;  /* 0x000000020600780c */ /* 0x000fe20003f05270 */
[----:B------:R-:W2:Y:S04]  /*1c90*/  LDG.E.64 R16, desc[UR6][R8.64+0x8] ;  /* 0x0000080608107981 */ /* 0x000ea8000c1e1b00 */
[----:B------:R-:W3:Y:S08]  /*1ca0*/  LDG.E.64 R18, desc[UR6][R10.64+0x8] ;  /* 0x000008060a127981 */ /* 0x000ef0000c1e1b00 */
[----:B------:R-:W4:Y:S04]  /*1cb0*/  @P0 LDG.E.64 R20, desc[UR6][R8.64+0x10] ;  /* 0x0000100608140981 */ /* 0x000f28000c1e1b00 */
[----:B------:R-:W5:Y:S01]  /*1cc0*/  @P0 LDG.E.64 R22, desc[UR6][R10.64+0x10] ;  /* 0x000010060a160981 */ /* 0x000f62000c1e1b00 */
[----:B--2---:R-:W-:-:S02]  /*1cd0*/  DADD R16, R16, -R2 ;  /* 0x0000000010107229 */ /* 0x004fc40000000802 */
[----:B---3--:R-:W-:-:S08]  /*1ce0*/  DADD R18, R18, -R12 ;  /* 0x0000000012127229 */ /* 0x008fd0000000080c */
[----:B------:R-:W-:Y:S02]  /*1cf0*/  DFMA R14, R16, R18, R14 ;  /* 0x00000012100e722b */ /* 0x000fe4000000000e */
[----:B----4-:R-:W-:Y:S02]  /*1d00*/  @P0 DADD R20, R20, -R2 ;  /* 0x0000000014140229 */ /* 0x010fe40000000802 */
[----:B-----5:R-:W-:-:S08]  /*1d10*/  @P0 DADD R22, R22, -R12 ;  /* 0x0000000016160229 */ /* 0x020fd0000000080c */
[----:B------:R-:W-:-:S11]  /*1d20*/  @P0 DFMA R14, R20, R22, R14 ;  /* 0x00000016140e022b */ /* 0x000fd6000000000e */
.L_x_16:
[----:B------:R-:W-:Y:S05]  /*1d30*/  BSYNC.RECONVERGENT B1 ;  /* 0x0000000000017941 */ /* 0x000fea0003800200 */
.L_x_15:
[----:B------:R-:W-:Y:S01]  /*1d40*/  VIADD R7, R7, 0xffffffff ;  /* 0xffffffff07077836 */ /* 0x000fe20000000000 */
[----:B------:R-:W-:Y:S01]  /*1d50*/  FSETP.GEU.AND P1, PT, |R15|, 6.5827683646048100446e-37, PT ;  /* 0x036000000f00780b */ /* 0x000fe20003f2e200 */
[----:B------:R-:W-:Y:S01]  /*1d60*/  IMAD.MOV.U32 R2, RZ, RZ, 0x1 ;  /* 0x00000001ff027424 */ /* 0x000fe200078e00ff */
[----:B------:R-:W-:Y:S03]  /*1d70*/  BSSY.RECONVERGENT B1, `(.L_x_24) ;  /* 0x0000016000017945 */ /* 0x000fe60003800200 */
[----:B------:R-:W0:Y:S08]  /*1d80*/  I2F.F64.U32 R6, R7 ;  /* 0x0000000700067312 */ /* 0x000e300000201800 */
        /* <DEDUP_REMOVED lines=14> */
[----:B------:R-:W-:Y:S01]  /*1e70*/  IMAD.MOV.U32 R17, RZ, RZ, R15 ;  /* 0x000000ffff117224 */ /* 0x000fe200078e000f */
[----:B------:R-:W-:Y:S01]  /*1e80*/  MOV R15, R7 ;  /* 0x00000007000f7202 */ /* 0x000fe20000000f00 */
[----:B------:R-:W-:-:S07]  /*1e90*/  IMAD.MOV.U32 R14, RZ, RZ, R6 ;  /* 0x000000ffff0e7224 */ /* 0x000fce00078e0006 */
[----:B------:R-:W-:Y:S05]  /*1ea0*/  CALL.REL.NOINC `($__internal_0_$__cuda_sm20_div_rn_f64_full) ;  /* 0x0000000000307944 */ /* 0x000fea0003c00000 */
[----:B------:R-:W-:Y:S02]  /*1eb0*/  IMAD.MOV.U32 R2, RZ, RZ, R20 ;  /* 0x000000ffff027224 */ /* 0x000fe400078e0014 */
[----:B------:R-:W-:-:S07]  /*1ec0*/  IMAD.MOV.U32 R3, RZ, RZ, R21 ;  /* 0x000000ffff037224 */ /* 0x000fce00078e0015 */
.L_x_25:
[----:B------:R-:W-:Y:S05]  /*1ed0*/  BSYNC.RECONVERGENT B1 ;  /* 0x0000000000017941 */ /* 0x000fea0003800200 */
.L_x_24:
[----:B------:R-:W0:Y:S02]  /*1ee0*/  LDC.64 R6, c[0x0][0x3a8] ;  /* 0x0000ea00ff067b82 */ /* 0x000e240000000a00 */
[----:B0-----:R-:W-:-:S05]  /*1ef0*/  IMAD.WIDE R6, R4, 0x8, R6 ;  /* 0x0000000804067825 */ /* 0x001fca00078e0206 */
[----:B------:R1:W-:Y:S02]  /*1f00*/  STG.E.64 desc[UR6][R6.64], R2 ;  /* 0x0000000206007986 */ /* 0x0003e4000c101b06 */
.L_x_1:
[----:B------:R-:W-:Y:S05]  /*1f10*/  BSYNC.RECONVERGENT B0 ;  /* 0x0000000000007941 */ /* 0x000fea0003800200 */
.L_x_0:
[----:B------:R-:W2:Y:S01]  /*1f20*/  LDCU UR4, c[0x0][0x3a0] ;  /* 0x00007400ff0477ac */ /* 0x000ea20008000800 */
[----:B------:R-:W-:-:S05]  /*1f30*/  IMAD.IADD R4, R5, 0x1, R4 ;  /* 0x0000000105047824 */ /* 0x000fca00078e0204 */
[----:B--2---:R-:W-:-:S13]  /*1f40*/  ISETP.GE.U32.AND P0, PT, R4, UR4, PT ;  /* 0x0000000404007c0c */ /* 0x004fda000bf06070 */
[----:B------:R-:W-:Y:S05]  /*1f50*/  @!P0 BRA `(.L_x_26) ;  /* 0xffffffe000548947 */ /* 0x000fea000383ffff */
[----:B------:R-:W-:Y:S05]  /*1f60*/  EXIT ;  /* 0x000000000000794d */ /* 0x000fea0003800000 */
        .weak           $__internal_0_$__cuda_sm20_div_rn_f64_full
        .type           $__internal_0_$__cuda_sm20_div_rn_f64_full,@function
        .size           $__internal_0_$__cuda_sm20_div_rn_f64_full,(.L_x_90 - $__internal_0_$__cuda_sm20_div_rn_f64_full)
$__internal_0_$__cuda_sm20_div_rn_f64_full:
[C---:B------:R-:W-:Y:S01]  /*1f70*/  FSETP.GEU.AND P0, PT, |R15|.reuse, 1.469367938527859385e-39, PT ;  /* 0x001000000f00780b */ /* 0x040fe20003f0e200 */
[----:B------:R-:W-:Y:S01]  /*1f80*/  IMAD.MOV.U32 R18, RZ, RZ, 0x1 ;  /* 0x00000001ff127424 */ /* 0x000fe200078e00ff */
[----:B------:R-:W-:Y:S01]  /*1f90*/  LOP3.LUT R12, R15, 0x800fffff, RZ, 0xc0, !PT ;  /* 0x800fffff0f0c7812 */ /* 0x000fe200078ec0ff */
[----:B------:R-:W-:Y:S01]  /*1fa0*/  IMAD.MOV.U32 R28, RZ, RZ, 0x1ca00000 ;  /* 0x1ca00000ff1c7424 */ /* 0x000fe200078e00ff */
[C---:B------:R-:W-:Y:S01]  /*1fb0*/  FSETP.GEU.AND P3, PT, |R17|.reuse, 1.469367938527859385e-39, PT ;  /* 0x001000001100780b */ /* 0x040fe20003f6e200 */
[----:B------:R-:W-:Y:S01]  /*1fc0*/  BSSY.RECONVERGENT B2, `(.L_x_27) ;  /* 0x0000052000027945 */ /* 0x000fe20003800200 */
[----:B------:R-:W-:Y:S01]  /*1fd0*/  LOP3.LUT R13, R12, 0x3ff00000, RZ, 0xfc, !PT ;  /* 0x3ff000000c0d7812 */ /* 0x000fe200078efcff */
[----:B------:R-:W-:Y:S01]  /*1fe0*/  IMAD.MOV.U32 R12, RZ, RZ, R14 ;  /* 0x000000ffff0c7224 */ /* 0x000fe200078e000e */
[----:B------:R-:W-:Y:S02]  /*1ff0*/  LOP3.LUT R26, R17, 0x7ff00000, RZ, 0xc0, !PT ;  /* 0x7ff00000111a7812 */ /* 0x000fe400078ec0ff */
[----:B------:R-:W-:-:S03]  /*2000*/  LOP3.LUT R29, R15, 0x7ff00000, RZ, 0xc0, !PT ;  /* 0x7ff000000f1d7812 */ /* 0x000fc600078ec0ff */
[----:B------:R-:W-:Y:S01]  /*2010*/  @!P0 DMUL R12, R14, 8.98846567431157953865e+307 ;  /* 0x7fe000000e0c8828 */ /* 0x000fe20000000000 */
[----:B------:R-:W-:-:S03]  /*2020*/  ISETP.GE.U32.AND P2, PT, R26, R29, PT ;  /* 0x0000001d1a00720c */ /* 0x000fc60003f46070 */
[----:B------:R-:W-:Y:S02]  /*2030*/  @!P3 LOP3.LUT R21, R15, 0x7ff00000, RZ, 0xc0, !PT ;  /* 0x7ff000000f15b812 */ /* 0x000fe400078ec0ff */
[----:B------:R-:W0:Y:S02]  /*2040*/  MUFU.RCP64H R19, R13 ;  /* 0x0000000d00137308 */ /* 0x000e240000001800 */
[----:B------:R-:W-:Y:S02]  /*2050*/  @!P3 ISETP.GE.U32.AND P4, PT, R26, R21, PT ;  /* 0x000000151a00b20c */ /* 0x000fe40003f86070 */
[----:B------:R-:W-:Y:S02]  /*2060*/  @!P0 LOP3.LUT R29, R13, 0x7ff00000, RZ, 0xc0, !PT ;  /* 0x7ff000000d1d8812 */ /* 0x000fe400078ec0ff */
[----:B------:R-:W-:-:S04]  /*2070*/  @!P3 SEL R21, R28, 0x63400000, !P4 ;  /* 0x634000001c15b807 */ /* 0x000fc80006000000 */
[----:B------:R-:W-:-:S04]  /*2080*/  @!P3 LOP3.LUT R24, R21, 0x80000000, R17, 0xf8, !PT ;  /* 0x800000001518b812 */ /* 0x000fc800078ef811 */
[----:B------:R-:W-:Y:S01]  /*2090*/  @!P3 LOP3.LUT R25, R24, 0x100000, RZ, 0xfc, !PT ;  /* 0x001000001819b812 */ /* 0x000fe200078efcff */
[----:B------:R-:W-:Y:S01]  /*20a0*/  @!P3 IMAD.MOV.U32 R24, RZ, RZ, RZ ;  /* 0x000000ffff18b224 */ /* 0x000fe200078e00ff */
[----:B0-----:R-:W-:-:S08]  /*20b0*/  DFMA R22, R18, -R12, 1 ;  /* 0x3ff000001216742b */ /* 0x001fd0000000080c */
[----:B------:R-:W-:-:S08]  /*20c0*/  DFMA R22, R22, R22, R22 ;  /* 0x000000161616722b */ /* 0x000fd00000000016 */
[----:B------:R-:W-:Y:S01]  /*20d0*/  DFMA R22, R18, R22, R18 ;  /* 0x000000161216722b */ /* 0x000fe20000000012 */
[----:B------:R-:W-:Y:S01]  /*20e0*/  SEL R19, R28, 0x63400000, !P2 ;  /* 0x634000001c137807 */ /* 0x000fe20005000000 */
[----:B------:R-:W-:-:S03]  /*20f0*/  IMAD.MOV.U32 R18, RZ, RZ, R16 ;  /* 0x000000ffff127224 */ /* 0x000fc600078e0010 */
[----:B------:R-:W-:-:S03]  /*2100*/  LOP3.LUT R19, R19, 0x800fffff, R17, 0xf8, !PT ;  /* 0x800fffff13137812 */ /* 0x000fc600078ef811 */
[----:B------:R-:W-:-:S03]  /*2110*/  DFMA R20, R22, -R12, 1 ;  /* 0x3ff000001614742b */ /* 0x000fc6000000080c */
[----:B------:R-:W-:-:S05]  /*2120*/  @!P3 DFMA R18, R18, 2, -R24 ;  /* 0x400000001212b82b */ /* 0x000fca0000000818 */
[----:B------:R-:W-:-:S08]  /*2130*/  DFMA R20, R22, R20, R22 ;  /* 0x000000141614722b */ /* 0x000fd00000000016 */
[----:B------:R-:W-:-:S08]  /*2140*/  DMUL R22, R20, R18 ;  /* 0x0000001214167228 */ /* 0x000fd00000000000 */
[----:B------:R-:W-:-:S08]  /*2150*/  DFMA R24, R22, -R12, R18 ;  /* 0x8000000c1618722b */ /* 0x000fd00000000012 */
[----:B------:R-:W-:Y:S01]  /*2160*/  DFMA R24, R20, R24, R22 ;  /* 0x000000181418722b */ /* 0x000fe20000000016 */
[----:B------:R-:W-:Y:S01]  /*2170*/  IMAD.MOV.U32 R22, RZ, RZ, R26 ;  /* 0x000000ffff167224 */ /* 0x000fe200078e001a */
[----:B------:R-:W-:-:S05]  /*2180*/  @!P3 LOP3.LUT R22, R19, 0x7ff00000, RZ, 0xc0, !PT ;  /* 0x7ff000001316b812 */ /* 0x000fca00078ec0ff */
[----:B------:R-:W-:-:S05]  /*2190*/  VIADD R20, R22, 0xffffffff ;  /* 0xffffffff16147836 */ /* 0x000fca0000000000 */
[----:B------:R-:W-:Y:S01]  /*21a0*/  ISETP.GT.U32.AND P0, PT, R20, 0x7feffffe, PT ;  /* 0x7feffffe1400780c */ /* 0x000fe20003f04070 */
[----:B------:R-:W-:-:S05]  /*21b0*/  VIADD R20, R29, 0xffffffff ;  /* 0xffffffff1d147836 */ /* 0x000fca0000000000 */
[----:B------:R-:W-:-:S13]  /*21c0*/  ISETP.GT.U32.OR P0, PT, R20, 0x7feffffe, P0 ;  /* 0x7feffffe1400780c */ /* 0x000fda0000704470 */
[----:B------:R-:W-:Y:S05]  /*21d0*/  @P0 BRA `(.L_x_28) ;  /* 0x00000000006c0947 */ /* 0x000fea0003800000 */
[----:B------:R-:W-:-:S04]  /*21e0*/  LOP3.LUT R17, R15, 0x7ff00000, RZ, 0xc0, !PT ;  /* 0x7ff000000f117812 */ /* 0x000fc800078ec0ff */
[CC--:B------:R-:W-:Y:S02]  /*21f0*/  VIADDMNMX R16, R26.reuse, -R17.reuse, 0xb9600000, !PT ;  /* 0xb96000001a107446 */ /* 0x0c0fe40007800911 */
[----:B------:R-:W-:Y:S02]  /*2200*/  ISETP.GE.U32.AND P0, PT, R26, R17, PT ;  /* 0x000000111a00720c */ /* 0x000fe40003f06070 */
[----:B------:R-:W-:Y:S02]  /*2210*/  VIMNMX R16, PT, PT, R16, 0x46a00000, PT ;  /* 0x46a0000010107848 */ /* 0x000fe40003fe0100 */
[----:B------:R-:W-:-:S05]  /*2220*/  SEL R17, R28, 0x63400000, !P0 ;  /* 0x634000001c117807 */ /* 0x000fca0004000000 */
[----:B------:R-:W-:Y:S01]  /*2230*/  IMAD.IADD R22, R16, 0x1, -R17 ;  /* 0x0000000110167824 */ /* 0x000fe200078e0a11 */
[----:B------:R-:W-:-:S03]  /*2240*/  MOV R16, RZ ;  /* 0x000000ff00107202 */ /* 0x000fc60000000f00 */
[----:B------:R-:W-:-:S06]  /*2250*/  VIADD R17, R22, 0x7fe00000 ;  /* 0x7fe0000016117836 */ /* 0x000fcc0000000000 */
[----:B------:R-:W-:-:S10]  /*2260*/  DMUL R20, R24, R16 ;  /* 0x0000001018147228 */ /* 0x000fd40000000000 */
[----:B------:R-:W-:-:S13]  /*2270*/  FSETP.GTU.AND P0, PT, |R21|, 1.469367938527859385e-39, PT ;  /* 0x001000001500780b */ /* 0x000fda0003f0c200 */
[----:B------:R-:W-:Y:S05]  /*2280*/  @P0 BRA `(.L_x_29) ;  /* 0x0000000000940947 */ /* 0x000fea0003800000 */
[----:B------:R-:W-:Y:S01]  /*2290*/  DFMA R12, R24, -R12, R18 ;  /* 0x8000000c180c722b */ /* 0x000fe20000000012 */
[----:B------:R-:W-:-:S09]  /*22a0*/  IMAD.MOV.U32 R16, RZ, RZ, RZ ;  /* 0x000000ffff107224 */ /* 0x000fd200078e00ff */
[C---:B------:R-:W-:Y:S02]  /*22b0*/  FSETP.NEU.AND P0, PT, R13.reuse, RZ, PT ;  /* 0x000000ff0d00720b */ /* 0x040fe40003f0d000 */
[----:B------:R-:W-:-:S04]  /*22c0*/  LOP3.LUT R15, R13, 0x80000000, R15, 0x48, !PT ;  /* 0x800000000d0f7812 */ /* 0x000fc800078e480f */
[----:B------:R-:W-:-:S07]  /*22d0*/  LOP3.LUT R17, R15, R17, RZ, 0xfc, !PT ;  /* 0x000000110f117212 */ /* 0x000fce00078efcff */
[----:B------:R-:W-:Y:S05]  /*22e0*/  @!P0 BRA `(.L_x_29) ;  /* 0x00000000007c8947 */ /* 0x000fea0003800000 */
[----:B------:R-:W-:Y:S01]  /*22f0*/  IMAD.MOV R13, RZ, RZ, -R22 ;  /* 0x000000ffff0d7224 */ /* 0x000fe200078e0a16 */
[----:B------:R-:W-:Y:S01]  /*2300*/  DMUL.RP R16, R24, R16 ;  /* 0x0000001018107228 */ /* 0x000fe20000008000 */
[----:B------:R-:W-:-:S06]  /*2310*/  IMAD.MOV.U32 R12, RZ, RZ, RZ ;  /* 0x000000ffff0c7224 */ /* 0x000fcc00078e00ff */
[----:B------:R-:W-:-:S03]  /*2320*/  DFMA R12, R20, -R12, R24 ;  /* 0x8000000c140c722b */ /* 0x000fc60000000018 */
[----:B------:R-:W-:-:S03]  /*2330*/  LOP3.LUT R15, R17, R15, RZ, 0x3c, !PT ;  /* 0x0000000f110f7212 */ /* 0x000fc600078e3cff */
[----:B------:R-:W-:-:S04]  /*2340*/  IADD3 R12, PT, PT, -R22, -0x43300000, RZ ;  /* 0xbcd00000160c7810 */ /* 0x000fc80007ffe1ff */
[----:B------:R-:W-:-:S04]  /*2350*/  FSETP.NEU.AND P0, PT, |R13|, R12, PT ;  /* 0x0000000c0d00720b */ /* 0x000fc80003f0d200 */
[----:B------:R-:W-:Y:S02]  /*2360*/  FSEL R20, R16, R20, !P0 ;  /* 0x0000001410147208 */ /* 0x000fe40004000000 */
[----:B------:R-:W-:Y:S01]  /*2370*/  FSEL R21, R15, R21, !P0 ;  /* 0x000000150f157208 */ /* 0x000fe20004000000 */
[----:B------:R-:W-:Y:S06]  /*2380*/  BRA `(.L_x_29) ;  /* 0x0000000000547947 */ /* 0x000fec0003800000 */
.L_x_28:
[----:B------:R-:W-:-:S14]  /*2390*/  DSETP.NAN.AND P0, PT, R16, R16, PT ;  /* 0x000000101000722a */ /* 0x000fdc0003f08000 */
[----:B------:R-:W-:Y:S05]  /*23a0*/  @P0 BRA `(.L_x_30) ;  /* 0x0000000000440947 */ /* 0x000fea0003800000 */
[----:B------:R-:W-:-:S14]  /*23b0*/  DSETP.NAN.AND P0, PT, R14, R14, PT ;  /* 0x0000000e0e00722a */ /* 0x000fdc0003f08000 */
[----:B------:R-:W-:Y:S05]  /*23c0*/  @P0 BRA `(.L_x_31) ;  /* 0x0000000000300947 */ /* 0x000fea0003800000 */
[----:B------:R-:W-:Y:S01]  /*23d0*/  ISETP.NE.AND P0, PT, R22, R29, PT ;  /* 0x0000001d1600720c */ /* 0x000fe20003f05270 */
[----:B------:R-:W-:Y:S02]  /*23e0*/  IMAD.MOV.U32 R20, RZ, RZ, 0x0 ;  /* 0x00000000ff147424 */ /* 0x000fe400078e00ff */
[----:B------:R-:W-:-:S10]  /*23f0*/  IMAD.MOV.U32 R21, RZ, RZ, -0x80000 ;  /* 0xfff80000ff157424 */ /* 0x000fd400078e00ff */
[----:B------:R-:W-:Y:S05]  /*2400*/  @!P0 BRA `(.L_x_29) ;  /* 0x0000000000348947 */ /* 0x000fea0003800000 */
[----:B------:R-:W-:Y:S02]  /*2410*/  ISETP.NE.AND P0, PT, R22, 0x7ff00000, PT ;  /* 0x7ff000001600780c */ /* 0x000fe40003f05270 */
[----:B------:R-:W-:Y:S02]  /*2420*/  LOP3.LUT R21, R17, 0x80000000, R15, 0x48, !PT ;  /* 0x8000000011157812 */ /* 0x000fe400078e480f */
[----:B------:R-:W-:-:S13]  /*2430*/  ISETP.EQ.OR P0, PT, R29, RZ, !P0 ;  /* 0x000000ff1d00720c */ /* 0x000fda0004702670 */
[----:B------:R-:W-:Y:S01]  /*2440*/  @P0 LOP3.LUT R12, R21, 0x7ff00000, RZ, 0xfc, !PT ;  /* 0x7ff00000150c0812 */ /* 0x000fe200078efcff */
[----:B------:R-:W-:Y:S02]  /*2450*/  @!P0 IMAD.MOV.U32 R20, RZ, RZ, RZ ;  /* 0x000000ffff148224 */ /* 0x000fe400078e00ff */
[----:B------:R-:W-:Y:S02]  /*2460*/  @P0 IMAD.MOV.U32 R20, RZ, RZ, RZ ;  /* 0x000000ffff140224 */ /* 0x000fe400078e00ff */
[----:B------:R-:W-:Y:S01]  /*2470*/  @P0 IMAD.MOV.U32 R21, RZ, RZ, R12 ;  /* 0x000000ffff150224 */ /* 0x000fe200078e000c */
[----:B------:R-:W-:Y:S06]  /*2480*/  BRA `(.L_x_29) ;  /* 0x0000000000147947 */ /* 0x000fec0003800000 */
.L_x_31:
[----:B------:R-:W-:Y:S01]  /*2490*/  LOP3.LUT R21, R15, 0x80000, RZ, 0xfc, !PT ;  /* 0x000800000f157812 */ /* 0x000fe200078efcff */
[----:B------:R-:W-:Y:S01]  /*24a0*/  IMAD.MOV.U32 R20, RZ, RZ, R14 ;  /* 0x000000ffff147224 */ /* 0x000fe200078e000e */
[----:B------:R-:W-:Y:S06]  /*24b0*/  BRA `(.L_x_29) ;  /* 0x0000000000087947 */ /* 0x000fec0003800000 */
.L_x_30:
[----:B------:R-:W-:Y:S01]  /*24c0*/  LOP3.LUT R21, R17, 0x80000, RZ, 0xfc, !PT ;  /* 0x0008000011157812 */ /* 0x000fe200078efcff */
[----:B------:R-:W-:-:S07]  /*24d0*/  IMAD.MOV.U32 R20, RZ, RZ, R16 ;  /* 0x000000ffff147224 */ /* 0x000fce00078e0010 */
.L_x_29:
[----:B------:R-:W-:Y:S05]  /*24e0*/  BSYNC.RECONVERGENT B2 ;  /* 0x0000000000027941 */ /* 0x000fea0003800200 */
.L_x_27:
[----:B------:R-:W-:Y:S02]  /*24f0*/  IMAD.MOV.U32 R12, RZ, RZ, R0 ;  /* 0x000000ffff0c7224 */ /* 0x000fe400078e0000 */
[----:B------:R-:W-:-:S04]  /*2500*/  IMAD.MOV.U32 R13, RZ, RZ, 0x0 ;  /* 0x00000000ff0d7424 */ /* 0x000fc800078e00ff */
[----:B------:R-:W-:Y:S05]  /*2510*/  RET.REL.NODEC R12 `(_Z20sorted_cov_per_slicePjS_PdS0_jS0_) ;  /* 0xffffffd80cb87950 */ /* 0x000fea0003c3ffff */
.L_x_32:
[----:B------:R-:W-:-:S00]  /*2520*/  BRA `(.L_x_32) ;  /* 0xfffffffc00fc7947 */ /* 0x000fc0000383ffff */
[----:B------:R-:W-:-:S00]  /*2530*/  NOP ;  /* 0x0000000000007918 */ /* 0x000fc00000000000 */
        /* <DEDUP_REMOVED lines=12> */
.L_x_90:


//--------------------- .text._Z20sorted_std_per_slicePjS_PdjS0_ --------------------------
	.section	.text._Z20sorted_std_per_slicePjS_PdjS0_,"ax",@progbits
	.align	128
        .global         _Z20sorted_std_per_slicePjS_PdjS0_
        .type           _Z20sorted_std_per_slicePjS_PdjS0_,@function
        .size           _Z20sorted_std_per_slicePjS_PdjS0_,(.L_x_92 - _Z20sorted_std_per_slicePjS_PdjS0_)
        .other          _Z20sorted_std_per_slicePjS_PdjS0_,@"STO_CUDA_ENTRY STV_DEFAULT"
_Z20sorted_std_per_slicePjS_PdjS0_:
.text._Z20sorted_std_per_slicePjS_PdjS0_:
        /* <DEDUP_REMOVED lines=8> */
[----:B------:R-:W0:Y:S01]  /*0080*/  LDCU.64 UR4, c[0x0][0x390] ;  /* 0x00007200ff0477ac */ /* 0x000e220008000a00 */
[----:B------:R-:W1:Y:S01]  /*0090*/  LDCU UR6, c[0x0][0x370] ;  /* 0x00006e00ff0677ac */ /* 0x000e620008000800 */
[----:B------:R-:W2:Y:S01]  /*00a0*/  LDCU.64 UR8, c[0x0][0x358] ;  /* 0x00006b00ff0877ac */ /* 0x000ea20008000a00 */
[----:B0-----:R-:W-:Y:S01]  /*00b0*/  UIADD3 UR4, UP0, UPT, UR4, 0x40, URZ ;  /* 0x0000004004047890 */ /* 0x001fe2000ff1e0ff */
[----:B-1----:R-:W-:-:S03]  /*00c0*/  IMAD R5, R5, UR6, RZ ;  /* 0x0000000605057c24 */ /* 0x002fc6000f8e02ff */
[----:B--2---:R-:W-:-:S12]  /*00d0*/  UIADD3.X UR5, UPT, UPT, URZ, UR5, URZ, UP0, !UPT ;  /* 0x00000005ff057290 */ /* 0x004fd800087fe4ff */
.L_x_59:
[----:B0-----:R-:W0:Y:S08]  /*00e0*/  LDC.64 R6, c[0x0][0x388] ;  /* 0x0000e200ff067b82 */ /* 0x001e300000000a00 */
[----:B-1----:R-:W1:Y:S01]  /*00f0*/  LDC.64 R2, c[0x0][0x380] ;  /* 0x0000e000ff027b82 */ /* 0x002e620000000a00 */
[----:B0-----:R-:W-:-:S06]  /*0100*/  IMAD.WIDE R6, R0, 0x4, R6 ;  /* 0x0000000400067825 */ /* 0x001fcc00078e0206 */
[----:B------:R-:W2:Y:S01]  /*0110*/  LDG.E R6, desc[UR8][R6.64] ;  /* 0x0000000806067981 */ /* 0x000ea2000c1e1900 */
[----:B-1----:R-:W-:-:S06]  /*0120*/  IMAD.WIDE R2, R0, 0x4, R2 ;  /* 0x0000000400027825 */ /* 0x002fcc00078e0202 */
[----:B------:R-:W2:Y:S01]  /*0130*/  LDG.E R3, desc[UR8][R2.64] ;  /* 0x0000000802037981 */ /* 0x000ea2000c1e1900 */
[----:B------:R-:W-:Y:S01]  /*0140*/  BSSY.RECONVERGENT B0, `(.L_x_33) ;  /* 0x0000151000007945 */ /* 0x000fe20003800200 */
[----:B--2---:R-:W-:-:S05]  /*0150*/  IMAD.IADD R4, R6, 0x1, -R3 ;  /* 0x0000000106047824 */ /* 0x004fca00078e0a03 */
[----:B------:R-:W-:-:S13]  /*0160*/  ISETP.GT.U32.AND P0, PT, R4, 0x1, PT ;  /* 0x000000010400780c */ /* 0x000fda0003f04070 */
[----:B------:R-:W0:Y:S02]  /*0170*/  @!P0 LDC.64 R8, c[0x0][0x3a0] ;  /* 0x0000e800ff088b82 */ /* 0x000e240000000a00 */
[----:B0-----:R-:W-:-:S05]  /*0180*/  @!P0 IMAD.WIDE R8, R0, 0x8, R8 ;  /* 0x0000000800088825 */ /* 0x001fca00078e0208 */
[----:B------:R0:W-:Y:S01]  /*0190*/  @!P0 STG.E.64 desc[UR8][R8.64], RZ ;  /* 0x000000ff08008986 */ /* 0x0001e2000c101b08 */
[----:B------:R-:W-:Y:S05]  /*01a0*/  @!P0 BRA `(.L_x_34) ;  /* 0x0000001400288947 */ /* 0x000fea0003800000 */
[----:B------:R-:W-:Y:S01]  /*01b0*/  IMAD.MOV.U32 R7, RZ, RZ, R3 ;  /* 0x000000ffff077224 */ /* 0x000fe200078e0003 */
[----:B------:R-:W-:Y:S01]  /*01c0*/  BSSY.RECONVERGENT B1, `(.L_x_35) ;  /* 0x0000072000017945 */ /* 0x000fe20003800200 */
[----:B0-----:R-:W-:-:S03]  /*01d0*/  CS2R R8, SRZ ;  /* 0x0000000000087805 */ /* 0x001fc6000001ff00 */
[----:B------:R-:W-:-:S13]  /*01e0*/  ISETP.GT.U32.AND P0, PT, R6, R7, PT ;  /* 0x000000070600720c */ /* 0x000fda0003f04070 */
[----:B------:R-:W-:Y:S05]  /*01f0*/  @!P0 BRA `(.L_x_36) ;  /* 0x0000000400b88947 */ /* 0x000fea0003800000 */
[----:B------:R-:W-:Y:S01]  /*0200*/  VIADDMNMX.U32 R2, R7, 0x1, R6, !PT ;  /* 0x0000000107027846 */ /* 0x000fe20007800006 */
[----:B------:R-:W-:Y:S01]  /*0210*/  BSSY.RECONVERGENT B2, `(.L_x_37) ;  /* 0x0000034000027945 */ /* 0x000fe20003800200 */
[----:B------:R-:W-:-:S03]  /*0220*/  CS2R R8, SRZ ;  /* 0x0000000000087805 */ /* 0x000fc6000001ff00 */
[----:B------:R-:W-:Y:S02]  /*0230*/  IMAD.IADD R3, R2, 0x1, -R7 ;  /* 0x0000000102037824 */ /* 0x000fe400078e0a07 */
[----:B------:R-:W-:-:S03]  /*0240*/  IMAD.IADD R2, R7, 0x1, -R2 ;  /* 0x0000000107027824 */ /* 0x000fc600078e0a02 */
[----:B------:R-:W-:Y:S02]  /*0250*/  LOP3.LUT R26, R3, 0xf, RZ, 0xc0, !PT ;  /* 0x0000000f031a7812 */ /* 0x000fe400078ec0ff */
[----:B------:R-:W-:Y:S01]  /*0260*/  ISETP.GT.U32.AND P0, PT, R2, -0x10, PT ;  /* 0xfffffff00200780c */ /* 0x000fe20003f04070 */
[----:B------:R-:W-:Y:S01]  /*0270*/  IMAD.MOV.U32 R2, RZ, RZ, R7 ;  /* 0x000000ffff027224 */ /* 0x000fe200078e0007 */
[----:B------:R-:W-:-:S11]  /*0280*/  ISETP.NE.AND P1, PT, R26, RZ, PT ;  /* 0x000000ff1a00720c */ /* 0x000fd60003f25270 */
[----:B------:R-:W-:Y:S05]  /*0290*/  @P0 BRA `(.L_x_38) ;  /* 0x0000000000ac0947 */ /* 0x000fea0003800000 */
[----:B------:R-:W-:Y:S01]  /*02a0*/  LOP3.LUT R27, R3, 0xfffffff0, RZ, 0xc0, !PT ;  /* 0xfffffff0031b7812 */ /* 0x000fe200078ec0ff */
[----:B------:R-:W-:Y:S01]  /*02b0*/  IMAD.MOV.U32 R2, RZ, RZ, R7 ;  /* 0x000000ffff027224 */ /* 0x000fe200078e0007 */
[----:B------:R-:W-:-:S03]  /*02c0*/  CS2R R8, SRZ ;  /* 0x0000000000087805 */ /* 0x000fc6000001ff00 */
[----:B------:R-:W-:-:S07]  /*02d0*/  IMAD.MOV R27, RZ, RZ, -R27 ;  /* 0x000000ffff1b7224 */ /* 0x000fce00078e0a1b */
.L_x_39:
[----:B------:R-:W-:Y:S02]  /*02e0*/  IMAD.U32 R22, RZ, RZ, UR4 ;  /* 0x00000004ff167e24 */ /* 0x000fe4000f8e00ff */
[----:B------:R-:W-:Y:S02]  /*02f0*/  IMAD.U32 R23, RZ, RZ, UR5 ;  /* 0x00000005ff177e24 */ /* 0x000fe4000f8e00ff */
[----:B------:R-:W-:-:S05]  /*0300*/  IMAD.WIDE R22, R2, 0x8, R22 ;  /* 0x0000000802167825 */ /* 0x000fca00078e0216 */
[----:B------:R-:W2:Y:S04]  /*0310*/  LDG.E.64 R10, desc[UR8][R22.64+-0x40] ;  /* 0xffffc008160a7981 */ /* 0x000ea8000c1e1b00 */
[----:B------:R-:W3:Y:S04]  /*0320*/  LDG.E.64 R18, desc[UR8][R22.64+-0x38] ;  /* 0xffffc80816127981 */ /* 0x000ee8000c1e1b00 */
[----:B------:R-:W4:Y:S04]  /*0330*/  LDG.E.64 R20, desc[UR8][R22.64+-0x30] ;  /* 0xffffd00816147981 */ /* 0x000f28000c1e1b00 */
[----:B------:R-:W5:Y:S04]  /*0340*/  LDG.E.64 R16, desc[UR8][R22.64+-0x28] ;  /* 0xffffd80816107981 */ /* 0x000f68000c1e1b00 */
        /* <DEDUP_REMOVED lines=8> */
[----:B------:R-:W4:Y:S06]  /*03d0*/  LDG.E.64 R18, desc[UR8][R22.64] ;  /* 0x0000000816127981 */ /* 0x000f2c000c1e1b00 */
[----:B-----5:R-:W-:Y:S02]  /*03e0*/  DADD R16, R20, R16 ;  /* 0x0000000014107229 */ /* 0x020fe40000000010 */
[----:B------:R-:W5:Y:S06]  /*03f0*/  LDG.E.64 R20, desc[UR8][R22.64+0x8] ;  /* 0x0000080816147981 */ /* 0x000f6c000c1e1b00 */
[----:B------:R-:W-:-:S02]  /*0400*/  DADD R14, R16, R14 ;  /* 0x00000000100e7229 */ /* 0x000fc4000000000e */
[----:B------:R-:W5:Y:S06]  /*0410*/  LDG.E.64 R16, desc[UR8][R22.64+0x10] ;  /* 0x0000100816107981 */ /* 0x000f6c000c1e1b00 */
[----:B------:R-:W-:Y:S02]  /*0420*/  DADD R12, R14, R12 ;  /* 0x000000000e0c7229 */ /* 0x000fe4000000000c */
[----:B------:R-:W5:Y:S06]  /*0430*/  LDG.E.64 R14, desc[UR8][R22.64+0x18] ;  /* 0x00001808160e7981 */ /* 0x000f6c000c1e1b00 */
[----:B--2---:R-:W-:-:S02]  /*0440*/  DADD R10, R12, R10 ;  /* 0x000000000c0a7229 */ /* 0x004fc4000000000a */
[----:B------:R-:W2:Y:S06]  /*0450*/  LDG.E.64 R12, desc[UR8][R22.64+0x20] ;  /* 0x00002008160c7981 */ /* 0x000eac000c1e1b00 */
[----:B---3--:R-:W-:Y:S02]  /*0460*/  DADD R8, R10, R8 ;  /* 0x000000000a087229 */ /* 0x008fe40000000008 */
[----:B------:R-:W3:Y:S06]  /*0470*/  LDG.E.64 R10, desc[UR8][R22.64+0x28] ;  /* 0x00002808160a7981 */ /* 0x000eec000c1e1b00 */
[----:B----4-:R-:W-:-:S02]  /*0480*/  DADD R18, R8, R18 ;  /* 0x0000000008127229 */ /* 0x010fc40000000012 */
[----:B------:R-:W4:Y:S06]  /*0490*/  LDG.E.64 R8, desc[UR8][R22.64+0x30] ;  /* 0x0000300816087981 */ /* 0x000f2c000c1e1b00 */
[----:B-----5:R-:W-:-:S08]  /*04a0*/  DADD R18, R18, R20 ;  /* 0x0000000012127229 */ /* 0x020fd00000000014 */
[----:B------:R-:W-:-:S08]  /*04b0*/  DADD R16, R18, R16 ;  /* 0x0000000012107229 */ /* 0x000fd00000000010 */
[----:B------:R-:W-:Y:S01]  /*04c0*/  DADD R14, R16, R14 ;  /* 0x00000000100e7229 */ /* 0x000fe2000000000e */
[----:B------:R-:W-:-:S05]  /*04d0*/  VIADD R27, R27, 0x10 ;  /* 0x000000101b1b7836 */ /* 0x000fca0000000000 */
[----:B------:R-:W-:Y:S01]  /*04e0*/  ISETP.NE.AND P0, PT, R27, RZ, PT ;  /* 0x000000ff1b00720c */ /* 0x000fe20003f05270 */
[----:B------:R-:W-:Y:S01]  /*04f0*/  VIADD R2, R2, 0x10 ;  /* 0x0000001002027836 */ /* 0x000fe20000000000 */
[----:B--2---:R-:W-:-:S08]  /*0500*/  DADD R12, R14, R12 ;  /* 0x000000000e0c7229 */ /* 0x004fd0000000000c */
[----:B---3--:R-:W-:-:S08]  /*0510*/  DADD R10, R12, R10 ;  /* 0x000000000c0a7229 */ /* 0x008fd0000000000a */
[----:B----4-:R-:W-:-:S08]  /*0520*/  DADD R8, R10, R8 ;  /* 0x000000000a087229 */ /* 0x010fd00000000008 */
[----:B------:R-:W-:Y:S01]  /*0530*/  DADD R8, R8, R24 ;  /* 0x0000000008087229 */ /* 0x000fe20000000018 */
[----:B------:R-:W-:Y:S10]  /*0540*/  @P0 BRA `(.L_x_39) ;  /* 0xfffffffc00640947 */ /* 0x000ff4000383ffff */
.L_x_38:
[----:B------:R-:W-:Y:S05]  /*0550*/  BSYNC.RECONVERGENT B2 ;  /* 0x0000000000027941 */ /* 0x000fea0003800200 */
.L_x_37:
[----:B------:R-:W-:Y:S05]  /*0560*/  @!P1 BRA `(.L_x_36) ;  /* 0x0000000000dc9947 */ /* 0x000fea0003800000 */
[----:B------:R-:W-:Y:S01]  /*0570*/  ISETP.GE.U32.AND P0, PT, R26, 0x8, PT ;  /* 0x000000081a00780c */ /* 0x000fe20003f06070 */
[----:B------:R-:W-:Y:S01]  /*0580*/  BSSY.RECONVERGENT B2, `(.L_x_40) ;  /* 0x0000017000027945 */ /* 0x000fe20003800200 */
[----:B------:R-:W-:-:S04]  /*0590*/  LOP3.LUT R28, R3, 0x7, RZ, 0xc0, !PT ;  /* 0x00000007031c7812 */ /* 0x000fc800078ec0ff */
[----:B------:R-:W-:-:S07]  /*05a0*/  ISETP.NE.AND P1, PT, R28, RZ, PT ;  /* 0x000000ff1c00720c */ /* 0x000fce0003f25270 */
[----:B------:R-:W-:Y:S06]  /*05b0*/  @!P0 BRA `(.L_x_41) ;  /* 0x00000000004c8947 */ /* 0x000fec0003800000 */
[----:B------:R-:W0:Y:S02]  /*05c0*/  LDC.64 R26, c[0x0][0x390] ;  /* 0x0000e400ff1a7b82 */ /* 0x000e240000000a00 */
[----:B0-----:R-:W-:-:S05]  /*05d0*/  IMAD.WIDE R26, R2, 0x8, R26 ;  /* 0x00000008021a7825 */ /* 0x001fca00078e021a */
[----:B------:R-:W2:Y:S04]  /*05e0*/  LDG.E.64 R24, desc[UR8][R26.64] ;  /* 0x000000081a187981 */ /* 0x000ea8000c1e1b00 */
[----:B------:R-:W3:Y:S04]  /*05f0*/  LDG.E.64 R22, desc[UR8][R26.64+0x8] ;  /* 0x000008081a167981 */ /* 0x000ee8000c1e1b00 */
[----:B------:R-:W4:Y:S04]  /*0600*/  LDG.E.64 R10, desc[UR8][R26.64+0x10] ;  /* 0x000010081a0a7981 */ /* 0x000f28000c1e1b00 */
[----:B------:R-:W5:Y:S04]  /*0610*/  LDG.E.64 R12, desc[UR8][R26.64+0x18] ;  /* 0x000018081a0c7981 */ /* 0x000f68000c1e1b00 */
[----:B------:R-:W5:Y:S04]  /*0620*/  LDG.E.64 R14, desc[UR8][R26.64+0x20] ;  /* 0x000020081a0e7981 */ /* 0x000f68000c1e1b00 */
[----:B------:R-:W5:Y:S04]  /*0630*/  LDG.E.64 R16, desc[UR8][R26.64+0x28] ;  /* 0x000028081a107981 */ /* 0x000f68000c1e1b00 */
[----:B------:R-:W5:Y:S04]  /*0640*/  LDG.E.64 R18, desc[UR8][R26.64+0x30] ;  /* 0x000030081a127981 */ /* 0x000f68000c1e1b00 */
[----:B------:R-:W5:Y:S01]  /*0650*/  LDG.E.64 R20, desc[UR8][R26.64+0x38] ;  /* 0x000038081a147981 */ /* 0x000f62000c1e1b00 */
[----:B------:R-:W-:Y:S01]  /*0660*/  VIADD R2, R2, 0x8 ;  /* 0x0000000802027836 */ /* 0x000fe20000000000 */
[----:B--2---:R-:W-:-:S08]  /*0670*/  DADD R24, R8, R24 ;  /* 0x0000000008187229 */ /* 0x004fd00000000018 */
[----:B---3--:R-:W-:-:S08]  /*0680*/  DADD R22, R24, R22 ;  /* 0x0000000018167229 */ /* 0x008fd00000000016 */
[----:B----4-:R-:W-:-:S08]  /*0690*/  DADD R10, R22, R10 ;  /* 0x00000000160a7229 */ /* 0x010fd0000000000a */
[----:B-----5:R-:W-:-:S08]  /*06a0*/  DADD R10, R10, R12 ;  /* 0x000000000a0a7229 */ /* 0x020fd0000000000c */
[----:B------:R-:W-:-:S08]  /*06b0*/  DADD R10, R10, R14 ;  /* 0x000000000a0a7229 */ /* 0x000fd0000000000e */
[----:B------:R-:W-:-:S08]  /*06c0*/  DADD R10, R10, R16 ;  /* 0x000000000a0a7229 */ /* 0x000fd00000000010 */
[----:B------:R-:W-:-:S08]  /*06d0*/  DADD R10, R10, R18 ;  /* 0x000000000a0a7229 */ /* 0x000fd00000000012 */
[----:B------:R-:W-:-:S11]  /*06e0*/  DADD R8, R10, R20 ;  /* 0x000000000a087229 */ /* 0x000fd60000000014 */
.L_x_41:
[----:B------:R-:W-:Y:S05]  /*06f0*/  BSYNC.RECONVERGENT B2 ;  /* 0x0000000000027941 */ /* 0x000fea0003800200 */
.L_x_40:
        /* <DEDUP_REMOVED lines=11> */
[----:B------:R-:W5:Y:S01]  /*07b0*/  LDG.E.64 R12, desc[UR8][R14.64+0x18] ;  /* 0x000018080e0c7981 */ /* 0x000f62000c1e1b00 */
[----:B------:R-:W-:Y:S01]  /*07c0*/  VIADD R2, R2, 0x4 ;  /* 0x0000000402027836 */ /* 0x000fe20000000000 */
[----:B--2---:R-:W-:-:S08]  /*07d0*/  DADD R16, R8, R16 ;  /* 0x0000000008107229 */ /* 0x004fd00000000010 */
[----:B---3--:R-:W-:-:S08]  /*07e0*/  DADD R16, R16, R18 ;  /* 0x0000000010107229 */ /* 0x008fd00000000012 */
[----:B----4-:R-:W-:-:S08]  /*07f0*/  DADD R10, R16, R10 ;  /* 0x00000000100a7229 */ /* 0x010fd0000000000a */
[----:B-----5:R-:W-:-:S11]  /*0800*/  DADD R8, R10, R12 ;  /* 0x000000000a087229 */ /* 0x020fd6000000000c */
.L_x_43:
[----:B------:R-:W-:Y:S05]  /*0810*/  BSYNC.RECONVERGENT B2 ;  /* 0x0000000000027941 */ /* 0x000fea0003800200 */
.L_x_42:
[----:B------:R-:W-:Y:S05]  /*0820*/  @!P1 BRA `(.L_x_36) ;  /* 0x00000000002c9947 */ /* 0x000fea0003800000 */
[----:B------:R-:W0:Y:S02]  /*0830*/  LDC.64 R12, c[0x0][0x390] ;  /* 0x0000e400ff0c7b82 */ /* 0x000e240000000a00 */
[----:B0-----:R-:W-:-:S05]  /*0840*/  IMAD.WIDE R12, R2, 0x8, R12 ;  /* 0x00000008020c7825 */ /* 0x001fca00078e020c */
[----:B------:R-:W2:Y:S01]  /*0850*/  LDG.E.64 R10, desc[UR8][R12.64] ;  /* 0x000000080c0a7981 */ /* 0x000ea2000c1e1b00 */
[----:B------:R-:W-:Y:S01]  /*0860*/  ISETP.NE.AND P0, PT, R3, 0x1, PT ;  /* 0x000000010300780c */ /* 0x000fe20003f05270 */
[----:B--2---:R-:W-:-:S12]  /*0870*/  DADD R8, R8, R10 ;  /* 0x0000000008087229 */ /* 0x004fd8000000000a */
[----:B------:R-:W-:Y:S05]  /*0880*/  @!P0 BRA `(.L_x_36) ;  /* 0x0000000000148947 */ /* 0x000fea0003800000 */
[----:B------:R-:W-:Y:S02]  /*0890*/  ISETP.NE.AND P0, PT, R3, 0x2, PT ;  /* 0x000000020300780c */ /* 0x000fe40003f05270 */
[----:B------:R-:W2:Y:S11]  /*08a0*/  LDG.E.64 R2, desc[UR8][R12.64+0x8] ;  /* 0x000008080c027981 */ /* 0x000eb6000c1e1b00 */
[----:B------:R-:W3:Y:S01]  /*08b0*/  @P0 LDG.E.64 R10, desc[UR8][R12.64+0x10] ;  /* 0x000010080c0a0981 */ /* 0x000ee2000c1e1b00 */
[----:B--2---:R-:W-:-:S08]  /*08c0*/  DADD R8, R8, R2 ;  /* 0x0000000008087229 */ /* 0x004fd00000000002 */
[----:B---3--:R-:W-:-:S11]  /*08d0*/  @P0 DADD R8, R8, R10 ;  /* 0x0000000008080229 */ /* 0x008fd6000000000a */
.L_x_36:
[----:B------:R-:W-:Y:S05]  /*08e0*/  BSYNC.RECONVERGENT B1 ;  /* 0x0000000000017941 */ /* 0x000fea0003800200 */
.L_x_35:
[----:B------:R-:W0:Y:S01]  /*08f0*/  I2F.F64.U32 R10, R4 ;  /* 0x00000004000a7312 */ /* 0x000e220000201800 */
        /* <DEDUP_REMOVED lines=21> */
[----:B------:R-:W-:Y:S05]  /*0a50*/  CALL.REL.NOINC `($__internal_1_$__cuda_sm20_div_rn_f64_full) ;  /* 0x0000000c00147944 */ /* 0x000fea0003c00000 */
.L_x_45:
[----:B------:R-:W-:Y:S05]  /*0a60*/  BSYNC.RECONVERGENT B1 ;  /* 0x0000000000017941 */ /* 0x000fea0003800200 */
.L_x_44:
        /* <DEDUP_REMOVED lines=8> */
[----:B------:R-:W-:Y:S02]  /*0af0*/  LOP3.LUT R25, R24, 0xf, RZ, 0xc0, !PT ;  /* 0x0000000f18197812 */ /* 0x000fe400078ec0ff */
[----:B------:R-:W-:Y:S02]  /*0b00*/  ISETP.GT.U32.AND P0, PT, R6, -0x10, PT ;  /* 0xfffffff00600780c */ /* 0x000fe40003f04070 */
[----:B------:R-:W-:-:S11]  /*0b10*/  ISETP.NE.AND P1, PT, R25, RZ, PT ;  /* 0x000000ff1900720c */ /* 0x000fd60003f25270 */
[----:B------:R-:W-:Y:S05]  /*0b20*/  @P0 BRA `(.L_x_49) ;  /* 0x0000000000e40947 */ /* 0x000fea0003800000 */
[----:B------:R-:W-:Y:S01]  /*0b30*/  LOP3.LUT R27, R24, 0xfffffff0, RZ, 0xc0, !PT ;  /* 0xfffffff0181b7812 */ /* 0x000fe200078ec0ff */
[----:B------:R-:W-:Y:S01]  /*0b40*/  IMAD.MOV.U32 R6, RZ, RZ, RZ ;  /* 0x000000ffff067224 */ /* 0x000fe200078e00ff */
[----:B------:R-:W-:-:S07]  /*0b50*/  CS2R R10, SRZ ;  /* 0x00000000000a7805 */ /* 0x000fce000001ff00 */
.L_x_50:
        /* <DEDUP_REMOVED lines=8> */
[----:B------:R-:W5:Y:S01]  /*0be0*/  LDG.E.64 R22, desc[UR8][R28.64+0x48] ;  /* 0x000048081c167981 */ /* 0x000f62000c1e1b00 */
[----:B--2---:R-:W-:-:S02]  /*0bf0*/  DADD R8, R8, -R2 ;  /* 0x0000000008087229 */ /* 0x004fc40000000802 */
[----:B---3--:R-:W-:-:S06]  /*0c00*/  DADD R20, R20, -R2 ;  /* 0x0000000014147229 */ /* 0x008fcc0000000802 */
[----:B------:R-:W-:Y:S01]  /*0c10*/  DFMA R8, R8, R8, R10 ;  /* 0x000000080808722b */ /* 0x000fe2000000000a */
[----:B------:R-:W2:Y:S07]  /*0c20*/  LDG.E.64 R10, desc[UR8][R28.64+0x30] ;  /* 0x000030081c0a7981 */ /* 0x000eae000c1e1b00 */
[----:B------:R-:W-:Y:S02]  /*0c30*/  DFMA R20, R20, R20, R8 ;  /* 0x000000141414722b */ /* 0x000fe40000000008 */
[----:B------:R-:W3:Y:S01]  /*0c40*/  LDG.E.64 R8, desc[UR8][R28.64+0x38] ;  /* 0x000038081c087981 */ /* 0x000ee2000c1e1b00 */
[----:B----4-:R-:W-:-:S08]  /*0c50*/  DADD R18, R18, -R2 ;  /* 0x0000000012127229 */ /* 0x010fd00000000802 */
[----:B------:R-:W-:Y:S01]  /*0c60*/  DFMA R18, R18, R18, R20 ;  /* 0x000000121212722b */ /* 0x000fe20000000014 */
[----:B------:R-:W4:Y:S01]  /*0c70*/  LDG.E.64 R20, desc[UR8][R28.64+0x40] ;  /* 0x000040081c147981 */ /* 0x000f22000c1e1b00 */
[--C-:B-----5:R-:W-:Y:S02]  /*0c80*/  DADD R16, R16, -R2.reuse ;  /* 0x0000000010107229 */ /* 0x120fe40000000802 */
[----:B------:R-:W-:-:S06]  /*0c90*/  DADD R14, R14, -R2 ;  /* 0x000000000e0e7229 */ /* 0x000fcc0000000802 */
[----:B------:R-:W-:Y:S02]  /*0ca0*/  DFMA R16, R16, R16, R18 ;  /* 0x000000101010722b */ /* 0x000fe40000000012 */
[----:B------:R-:W-:Y:S01]  /*0cb0*/  DADD R12, R12, -R2 ;  /* 0x000000000c0c7229 */ /* 0x000fe20000000802 */
[----:B------:R-:W5:Y:S05]  /*0cc0*/  LDG.E.64 R18, desc[UR8][R28.64+0x50] ;  /* 0x000050081c127981 */ /* 0x000f6a000c1e1b00 */
[----:B------:R-:W-:Y:S02]  /*0cd0*/  DFMA R14, R14, R14, R16 ;  /* 0x0000000e0e0e722b */ /* 0x000fe40000000010 */
[----:B------:R-:W5:Y:S06]  /*0ce0*/  LDG.E.64 R16, desc[UR8][R28.64+0x58] ;  /* 0x000058081c107981 */ /* 0x000f6c000c1e1b00 */
[----:B------:R-:W-:-:S02]  /*0cf0*/  DFMA R12, R12, R12, R14 ;  /* 0x0000000c0c0c722b */ /* 0x000fc4000000000e */
[----:B------:R-:W5:Y:S01]  /*0d00*/  LDG.E.64 R14, desc[UR8][R28.64+0x60] ;  /* 0x000060081c0e7981 */ /* 0x000f62000c1e1b00 */
[----:B--2---:R-:W-:-:S08]  /*0d10*/  DADD R10, R10, -R2 ;  /* 0x000000000a0a7229 */ /* 0x004fd00000000802 */
[----:B------:R-:W-:Y:S02]  /*0d20*/  DFMA R10, R10, R10, R12 ;  /* 0x0000000a0a0a722b */ /* 0x000fe4000000000c */
[----:B---3--:R-:W-:Y:S01]  /*0d30*/  DADD R8, R8, -R2 ;  /* 0x0000000008087229 */ /* 0x008fe20000000802 */
[----:B------:R-:W2:Y:S07]  /*0d40*/  LDG.E.64 R12, desc[UR8][R28.64+0x70] ;  /* 0x000070081c0c7981 */ /* 0x000eae000c1e1b00 */
[----:B------:R-:W-:Y:S01]  /*0d50*/  DFMA R8, R8, R8, R10 ;  /* 0x000000080808722b */ /* 0x000fe2000000000a */
[----:B------:R-:W3:Y:S01]  /*0d60*/  LDG.E.64 R10, desc[UR8][R28.64+0x68] ;  /* 0x000068081c0a7981 */ /* 0x000ee2000c1e1b00 */
[----:B----4-:R-:W-:-:S08]  /*0d70*/  DADD R20, R20, -R2 ;  /* 0x0000000014147229 */ /* 0x010fd00000000802 */
[----:B------:R-:W-:Y:S01]  /*0d80*/  DFMA R20, R20, R20, R8 ;  /* 0x000000141414722b */ /* 0x000fe20000000008 */
[----:B------:R-:W4:Y:S01]  /*0d90*/  LDG.E.64 R8, desc[UR8][R28.64+0x78] ;  /* 0x000078081c087981 */ /* 0x000f22000c1e1b00 */
[--C-:B------:R-:W-:Y:S02]  /*0da0*/  DADD R22, R22, -R2.reuse ;  /* 0x0000000016167229 */ /* 0x100fe40000000802 */
[----:B-----5:R-:W-:-:S06]  /*0db0*/  DADD R18, R18, -R2 ;  /* 0x0000000012127229 */ /* 0x020fcc0000000802 */
[----:B------:R-:W-:Y:S02]  /*0dc0*/  DFMA R20, R22, R22, R20 ;  /* 0x000000161614722b */ /* 0x000fe40000000014 */
[----:B------:R-:W-:-:S06]  /*0dd0*/  DADD R16, R16, -R2 ;  /* 0x0000000010107229 */ /* 0x000fcc0000000802 */
[----:B------:R-:W-:Y:S02]  /*0de0*/  DFMA R20, R18, R18, R20 ;  /* 0x000000121214722b */ /* 0x000fe40000000014 */
[----:B------:R-:W-:-:S06]  /*0df0*/  DADD R14, R14, -R2 ;  /* 0x000000000e0e7229 */ /* 0x000fcc0000000802 */
[----:B------:R-:W-:Y:S01]  /*0e00*/  DFMA R20, R16, R16, R20 ;  /* 0x000000101014722b */ /* 0x000fe20000000014 */
[----:B------:R-:W-:-:S07]  /*0e10*/  VIADD R6, R6, 0x10 ;  /* 0x0000001006067836 */ /* 0x000fce0000000000 */
[----:B------:R-:W-:Y:S01]  /*0e20*/  DFMA R20, R14, R14, R20 ;  /* 0x0000000e0e14722b */ /* 0x000fe20000000014 */
[----:B------:R-:W-:Y:S01]  /*0e30*/  ISETP.NE.AND P0, PT, R6, R27, PT ;  /* 0x0000001b0600720c */ /* 0x000fe20003f05270 */
[----:B------:R-:W-:Y:S01]  /*0e40*/  VIADD R7, R7, 0x10 ;  /* 0x0000001007077836 */ /* 0x000fe20000000000 */
[--C-:B--2---:R-:W-:Y:S02]  /*0e50*/  DADD R12, R12, -R2.reuse ;  /* 0x000000000c0c7229 */ /* 0x104fe40000000802 */
[----:B---3--:R-:W-:-:S08]  /*0e60*/  DADD R10, R10, -R2 ;  /* 0x000000000a0a7229 */ /* 0x008fd00000000802 */
[----:B------:R-:W-:Y:S02]  /*0e70*/  DFMA R20, R10, R10, R20 ;  /* 0x0000000a0a14722b */ /* 0x000fe40000000014 */
[----:B----4-:R-:W-:-:S06]  /*0e80*/  DADD R8, R8, -R2 ;  /* 0x0000000008087229 */ /* 0x010fcc0000000802 */
[----:B------:R-:W-:-:S08]  /*0e90*/  DFMA R20, R12, R12, R20 ;  /* 0x0000000c0c14722b */ /* 0x000fd00000000014 */
[----:B------:R-:W-:Y:S01]  /*0ea0*/  DFMA R10, R8, R8, R20 ;  /* 0x00000008080a722b */ /* 0x000fe20000000014 */
[----:B------:R-:W-:Y:S10]  /*0eb0*/  @P0 BRA `(.L_x_50) ;  /* 0xfffffffc00280947 */ /* 0x000ff4000383ffff */
.L_x_49:
[----:B------:R-:W-:Y:S05]  /*0ec0*/  BSYNC.RECONVERGENT B2 ;  /* 0x0000000000027941 */ /* 0x000fea0003800200 */
.L_x_48:
        /* <DEDUP_REMOVED lines=17> */
[----:B--2---:R-:W-:-:S02]  /*0fe0*/  DADD R26, R26, -R2 ;  /* 0x000000001a1a7229 */ /* 0x004fc40000000802 */
[----:B---3--:R-:W-:-:S06]  /*0ff0*/  DADD R22, R22, -R2 ;  /* 0x0000000016167229 */ /* 0x008fcc0000000802 */
[----:B------:R-:W-:Y:S02]  /*1000*/  DFMA R10, R26, R26, R10 ;  /* 0x0000001a1a0a722b */ /* 0x000fe4000000000a */
[--C-:B----4-:R-:W-:Y:S02]  /*1010*/  DADD R20, R20, -R2.reuse ;  /* 0x0000000014147229 */ /* 0x110fe40000000802 */
[----:B-----5:R-:W-:-:S04]  /*1020*/  DADD R18, R18, -R2 ;  /* 0x0000000012127229 */ /* 0x020fc80000000802 */
[----:B------:R-:W-:Y:S02]  /*1030*/  DFMA R10, R22, R22, R10 ;  /* 0x00000016160a722b */ /* 0x000fe4000000000a */
[--C-:B------:R-:W-:Y:S02]  /*1040*/  DADD R16, R16, -R2.reuse ;  /* 0x0000000010107229 */ /* 0x100fe40000000802 */
[----:B------:R-:W-:-:S04]  /*1050*/  DADD R12, R12, -R2 ;  /* 0x000000000c0c7229 */ /* 0x000fc80000000802 */
[----:B------:R-:W-:Y:S02]  /*1060*/  DFMA R10, R20, R20, R10 ;  /* 0x00000014140a722b */ /* 0x000fe4000000000a */
[--C-:B------:R-:W-:Y:S02]  /*1070*/  DADD R14, R14, -R2.reuse ;  /* 0x000000000e0e7229 */ /* 0x100fe40000000802 */
[----:B------:R-:W-:-:S04]  /*1080*/  DADD R8, R8, -R2 ;  /* 0x0000000008087229 */ /* 0x000fc80000000802 */
[----:B------:R-:W-:-:S08]  /*1090*/  DFMA R10, R18, R18, R10 ;  /* 0x00000012120a722b */ /* 0x000fd0000000000a */
[----:B------:R-:W-:-:S08]  /*10a0*/  DFMA R10, R16, R16, R10 ;  /* 0x00000010100a722b */ /* 0x000fd0000000000a */
[----:B------:R-:W-:-:S08]  /*10b0*/  DFMA R10, R12, R12, R10 ;  /* 0x0000000c0c0a722b */ /* 0x000fd0000000000a */
[----:B------:R-:W-:-:S08]  /*10c0*/  DFMA R10, R14, R14, R10 ;  /* 0x0000000e0e0a722b */ /* 0x000fd0000000000a */
[----:B------:R-:W-:-:S11]  /*10d0*/  DFMA R10, R8, R8, R10 ;  /* 0x00000008080a722b */ /* 0x000fd6000000000a */
.L_x_52:
[----:B------:R-:W-:Y:S05]  /*10e0*/  BSYNC.RECONVERGENT B2 ;  /* 0x0000000000027941 */ /* 0x000fea0003800200 */
.L_x_51:
        /* <DEDUP_REMOVED lines=13> */
[----:B--2---:R-:W-:-:S02]  /*11c0*/  DADD R16, R16, -R2 ;  /* 0x0000000010107229 */ /* 0x004fc40000000802 */
[----:B---3--:R-:W-:-:S06]  /*11d0*/  DADD R18, R18, -R2 ;  /* 0x0000000012127229 */ /* 0x008fcc0000000802 */
[----:B------:R-:W-:Y:S02]  /*11e0*/  DFMA R10, R16, R16, R10 ;  /* 0x00000010100a722b */ /* 0x000fe4000000000a */
[--C-:B----4-:R-:W-:Y:S02]  /*11f0*/  DADD R8, R8, -R2.reuse ;  /* 0x0000000008087229 */ /* 0x110fe40000000802 */
[----:B-----5:R-:W-:-:S04]  /*1200*/  DADD R12, R12, -R2 ;  /* 0x000000000c0c7229 */ /* 0x020fc80000000802 */
[----:B------:R-:W-:-:S08]  /*1210*/  DFMA R10, R18, R18, R10 ;  /* 0x00000012120a722b */ /* 0x000fd0000000000a */
[----:B------:R-:W-:-:S08]  /*1220*/  DFMA R10, R8, R8, R10 ;  /* 0x00000008080a722b */ /* 0x000fd0000000000a */
[----:B------:R-:W-:-:S11]  /*1230*/  DFMA R10, R12, R12, R10 ;  /* 0x0000000c0c0a722b */ /* 0x000fd6000000000a */
.L_x_54:
[----:B------:R-:W-:Y:S05]  /*1240*/  BSYNC.RECONVERGENT B2 ;  /* 0x0000000000027941 */ /* 0x000fea0003800200 */
.L_x_53:
[----:B------:R-:W-:Y:S05]  /*1250*/  @!P1 BRA `(.L_x_47) ;  /* 0x0000000000389947 */ /* 0x000fea0003800000 */
[----:B------:R-:W0:Y:S02]  /*1260*/  LDC.64 R12, c[0x0][0x390] ;  /* 0x0000e400ff0c7b82 */ /* 0x000e240000000a00 */
[----:B0-----:R-:W-:-:S05]  /*1270*/  IMAD.WIDE R12, R7, 0x8, R12 ;  /* 0x00000008070c7825 */ /* 0x001fca00078e020c */
[----:B------:R-:W2:Y:S01]  /*1280*/  LDG.E.64 R6, desc[UR8][R12.64] ;  /* 0x000000080c067981 */ /* 0x000ea2000c1e1b00 */
[----:B------:R-:W-:Y:S01]  /*1290*/  ISETP.NE.AND P0, PT, R24, 0x1, PT ;  /* 0x000000011800780c */ /* 0x000fe20003f05270 */
[----:B--2---:R-:W-:-:S08]  /*12a0*/  DADD R6, R6, -R2 ;  /* 0x0000000006067229 */ /* 0x004fd00000000802 */
[----:B------:R-:W-:-:S04]  /*12b0*/  DFMA R10, R6, R6, R10 ;  /* 0x00000006060a722b */ /* 0x000fc8000000000a */
[----:B------:R-:W-:Y:S07]  /*12c0*/  @!P0 BRA `(.L_x_47) ;  /* 0x00000000001c8947 */ /* 0x000fee0003800000 */
[----:B------:R-:W-:Y:S01]  /*12d0*/  ISETP.NE.AND P0, PT, R24, 0x2, PT ;  /* 0x000000021800780c */ /* 0x000fe20003f05270 */
[----:B------:R-:W2:-:S12]  /*12e0*/  LDG.E.64 R6, desc[UR8][R12.64+0x8] ;  /* 0x000008080c067981 */ /* 0x000e98000c1e1b00 */
[----:B------:R-:W3:Y:S01]  /*12f0*/  @P0 LDG.E.64 R8, desc[UR8][R12.64+0x10] ;  /* 0x000010080c080981 */ /* 0x000ee2000c1e1b00 */
[----:B--2---:R-:W-:-:S08]  /*1300*/  DADD R6, R6, -R2 ;  /* 0x0000000006067229 */ /* 0x004fd00000000802 */
[----:B------:R-:W-:Y:S02]  /*1310*/  DFMA R10, R6, R6, R10 ;  /* 0x00000006060a722b */ /* 0x000fe4000000000a */
[----:B---3--:R-:W-:-:S08]  /*1320*/  @P0 DADD R8, R8, -R2 ;  /* 0x0000000008080229 */ /* 0x008fd00000000802 */
[----:B------:R-:W-:-:S11]  /*1330*/  @P0 DFMA R10, R8, R8, R10 ;  /* 0x00000008080a022b */ /* 0x000fd6000000000a */
.L_x_47:
[----:B------:R-:W-:Y:S05]  /*1340*/  BSYNC.RECONVERGENT B1 ;  /* 0x0000000000017941 */ /* 0x000fea0003800200 */
.L_x_46:
[----:B------:R-:W-:Y:S01]  /*1350*/  VIADD R6, R4, 0xffffffff ;  /* 0xffffffff04067836 */ /* 0x000fe20000000000 */
[----:B------:R-:W-:Y:S01]  /*1360*/  MOV R2, 0x1 ;  /* 0x0000000100027802 */ /* 0x000fe20000000f00 */
[----:B------:R-:W-:Y:S01]  /*1370*/  BSSY.RECONVERGENT B1, `(.L_x_55) ;  /* 0x0000015000017945 */ /* 0x000fe20003800200 */
[----:B------:R-:W-:-:S03]  /*1380*/  FSETP.GEU.AND P1, PT, |R11|, 6.5827683646048100446e-37, PT ;  /* 0x036000000b00780b */ /* 0x000fc60003f2e200 */
        /* <DEDUP_REMOVED lines=19> */
.L_x_56:
[----:B------:R-:W-:Y:S05]  /*14c0*/  BSYNC.RECONVERGENT B1 ;  /* 0x0000000000017941 */ /* 0x000fea0003800200 */
.L_x_55:
[----:B------:R-:W0:Y:S01]  /*14d0*/  MUFU.RSQ64H R7, R3 ;  /* 0x0000000300077308 */ /* 0x000e220000001c00 */
[----:B------:R-:W-:Y:S01]  /*14e0*/  VIADD R6, R3, 0xfcb00000 ;  /* 0xfcb0000003067836 */ /* 0x000fe20000000000 */
[----:B------:R-:W-:Y:S01]  /*14f0*/  BSSY.RECONVERGENT B1, `(.L_x_57) ;  /* 0x0000012000017945 */ /* 0x000fe20003800200 */
[----:B------:R-:W-:Y:S02]  /*1500*/  IMAD.MOV.U32 R10, RZ, RZ, 0x0 ;  /* 0x00000000ff0a7424 */ /* 0x000fe400078e00ff */
[----:B------:R-:W-:Y:S01]  /*1510*/  IMAD.MOV.U32 R11, RZ, RZ, 0x3fd80000 ;  /* 0x3fd80000ff0b7424 */ /* 0x000fe200078e00ff */
[----:B------:R-:W-:Y:S01]  /*1520*/  ISETP.GE.U32.AND P0, PT, R6, 0x7ca00000, PT ;  /* 0x7ca000000600780c */ /* 0x000fe20003f06070 */
[----:B0-----:R-:W-:-:S08]  /*1530*/  DMUL R8, R6, R6 ;  /* 0x0000000606087228 */ /* 0x001fd00000000000 */
[----:B------:R-:W-:-:S08]  /*1540*/  DFMA R8, -R8, R2, 1 ;  /* 0x3ff000000808742b */ /* 0x000fd00000000102 */
[----:B------:R-:W-:Y:S02]  /*1550*/  DFMA R10, R8, R10, 0.5 ;  /* 0x3fe00000080a742b */ /* 0x000fe4000000000a */
[----:B------:R-:W-:-:S08]  /*1560*/  DMUL R8, R6, R8 ;  /* 0x0000000806087228 */ /* 0x000fd00000000000 */
[----:B------:R-:W-:-:S08]  /*1570*/  DFMA R14, R10, R8, R6 ;  /* 0x000000080a0e722b */ /* 0x000fd00000000006 */
[----:B------:R-:W-:Y:S02]  /*1580*/  DMUL R8, R14, R2 ;  /* 0x000000020e087228 */ /* 0x000fe40000000000 */
[----:B------:R-:W-:Y:S02]  /*1590*/  VIADD R13, R15, 0xfff00000 ;  /* 0xfff000000f0d7836 */ /* 0x000fe40000000000 */
[----:B------:R-:W-:-:S04]  /*15a0*/  IMAD.MOV.U32 R12, RZ, RZ, R14 ;  /* 0x000000ffff0c7224 */ /* 0x000fc800078e000e */
[----:B------:R-:W-:-:S08]  /*15b0*/  DFMA R16, R8, -R8, R2 ;  /* 0x800000080810722b */ /* 0x000fd00000000002 */
[----:B------:R-:W-:Y:S01]  /*15c0*/  DFMA R10, R16, R12, R8 ;  /* 0x0000000c100a722b */ /* 0x000fe20000000008 */
[----:B------:R-:W-:Y:S10]  /*15d0*/  @!P0 BRA `(.L_x_58) ;  /* 0x00000000000c8947 */ /* 0x000ff40003800000 */
[----:B------:R-:W-:Y:S01]  /*15e0*/  IMAD.MOV.U32 R4, RZ, RZ, R2 ;  /* 0x000000ffff047224 */ /* 0x000fe200078e0002 */
[----:B------:R-:W-:-:S07]  /*15f0*/  MOV R2, 0x1610 ;  /* 0x0000161000027802 */ /* 0x000fce0000000f00 */
[----:B------:R-:W-:Y:S05]  /*1600*/  CALL.REL.NOINC `($__internal_2_$__cuda_sm20_dsqrt_rn_f64_mediumpath_v1) ;  /* 0x0000000400a07944 */ /* 0x000fea0003c00000 */
.L_x_58:
[----:B------:R-:W-:Y:S05]  /*1610*/  BSYNC.RECONVERGENT B1 ;  /* 0x0000000000017941 */ /* 0x000fea0003800200 */
.L_x_57:
[----:B------:R-:W0:Y:S02]  /*1620*/  LDC.64 R2, c[0x0][0x3a0] ;  /* 0x0000e800ff027b82 */ /* 0x000e240000000a00 */
[----:B0-----:R-:W-:-:S05]  /*1630*/  IMAD.WIDE R2, R0, 0x8, R2 ;  /* 0x0000000800027825 */ /* 0x001fca00078e0202 */
[----:B------:R1:W-:Y:S02]  /*1640*/  STG.E.64 desc[UR8][R2.64], R10 ;  /* 0x0000000a02007986 */ /* 0x0003e4000c101b08 */
.L_x_34:
[----:B------:R-:W-:Y:S05]  /*1650*/  BSYNC.RECONVERGENT B0 ;  /* 0x0000000000007941 */ /* 0x000fea0003800200 */
.L_x_33:
[----:B------:R-:W2:Y:S01]  /*1660*/  LDCU UR6, c[0x0][0x398] ;  /* 0x00007300ff0677ac */ /* 0x000ea20008000800 */
[----:B------:R-:W-:-:S05]  /*1670*/  IMAD.IADD R0, R5, 0x1, R0 ;  /* 0x0000000105007824 */ /* 0x000fca00078e0200 */
[----:B--2---:R-:W-:-:S13]  /*1680*/  ISETP.GE.U32.AND P0, PT, R0, UR6, PT ;  /* 0x0000000600007c0c */ /* 0x004fda000bf06070 */
[----:B------:R-:W-:Y:S05]  /*1690*/  @!P0 BRA `(.L_x_59) ;  /* 0xffffffe800908947 */ /* 0x000fea000383ffff */
[----:B------:R-:W-:Y:S05]  /*16a0*/  EXIT ;  /* 0x000000000000794d */ /* 0x000fea0003800000 */
        .weak           $__internal_1_$__cuda_sm20_div_rn_f64_full
        .type           $__internal_1_$__cuda_sm20_div_rn_f64_full,@function
        .size           $__internal_1_$__cuda_sm20_div_rn_f64_full,($__internal_2_$__cuda_sm20_dsqrt_rn_f64_mediumpath_v1 - $__internal_1_$__cuda_sm20_div_rn_f64_full)
$__internal_1_$__cuda_sm20_div_rn_f64_full:
[C---:B------:R-:W-:Y:S01]  /*16b0*/  FSETP.GEU.AND P0, PT, |R9|.reuse, 1.469367938527859385e-39, PT ;  /* 0x001000000900780b */ /* 0x040fe20003f0e200 */
[----:B------:R-:W-:Y:S01]  /*16c0*/  IMAD.MOV.U32 R11, RZ, RZ, R13 ;  /* 0x000000ffff0b7224 */ /* 0x000fe200078e000d */
[C---:B------:R-:W-:Y:S01]  /*16d0*/  LOP3.LUT R2, R9.reuse, 0x800fffff, RZ, 0xc0, !PT ;  /* 0x800fffff09027812 */ /* 0x040fe200078ec0ff */
[----:B------:R-:W-:Y:S01]  /*16e0*/  IMAD.MOV.U32 R14, RZ, RZ, 0x1 ;  /* 0x00000001ff0e7424 */ /* 0x000fe200078e00ff */
[----:B------:R-:W-:Y:S01]  /*16f0*/  LOP3.LUT R24, R9, 0x7ff00000, RZ, 0xc0, !PT ;  /* 0x7ff0000009187812 */ /* 0x000fe200078ec0ff */
[----:B------:R-:W-:Y:S01]  /*1700*/  IMAD.MOV.U32 R10, RZ, RZ, R12 ;  /* 0x000000ffff0a7224 */ /* 0x000fe200078e000c */
[----:B------:R-:W-:Y:S01]  /*1710*/  LOP3.LUT R3, R2, 0x3ff00000, RZ, 0xfc, !PT ;  /* 0x3ff0000002037812 */ /* 0x000fe200078efcff */
[----:B------:R-:W-:Y:S01]  /*1720*/  IMAD.MOV.U32 R2, RZ, RZ, R8 ;  /* 0x000000ffff027224 */ /* 0x000fe200078e0008 */
[C---:B------:R-:W-:Y:S01]  /*1730*/  FSETP.GEU.AND P3, PT, |R11|.reuse, 1.469367938527859385e-39, PT ;  /* 0x001000000b00780b */ /* 0x040fe20003f6e200 */
[----:B------:R-:W-:Y:S01]  /*1740*/  IMAD.MOV.U32 R20, RZ, RZ, 0x1ca00000 ;  /* 0x1ca00000ff147424 */ /* 0x000fe200078e00ff */
[----:B------:R-:W-:Y:S01]  /*1750*/  LOP3.LUT R21, R11, 0x7ff00000, RZ, 0xc0, !PT ;  /* 0x7ff000000b157812 */ /* 0x000fe200078ec0ff */
[----:B------:R-:W-:Y:S02]  /*1760*/  BSSY.RECONVERGENT B2, `(.L_x_60) ;  /* 0x000004e000027945 */ /* 0x000fe40003800200 */
[----:B------:R-:W-:Y:S01]  /*1770*/  @!P0 DMUL R2, R8, 8.98846567431157953865e+307 ;  /* 0x7fe0000008028828 */ /* 0x000fe20000000000 */
[----:B------:R-:W-:-:S02]  /*1780*/  ISETP.GE.U32.AND P2, PT, R21, R24, PT ;  /* 0x000000181500720c */ /* 0x000fc40003f46070 */
[----:B------:R-:W-:-:S03]  /*1790*/  MOV R23, R21 ;  /* 0x0000001500177202 */ /* 0x000fc60000000f00 */
[----:B------:R-:W0:Y:S02]  /*17a0*/  MUFU.RCP64H R15, R3 ;  /* 0x00000003000f7308 */ /* 0x000e240000001800 */
[----:B------:R-:W-:Y:S02]  /*17b0*/  @!P3 LOP3.LUT R16, R9, 0x7ff00000, RZ, 0xc0, !PT ;  /* 0x7ff000000910b812 */ /* 0x000fe400078ec0ff */
[----:B------:R-:W-:Y:S02]  /*17c0*/  @!P0 LOP3.LUT R24, R3, 0x7ff00000, RZ, 0xc0, !PT ;  /* 0x7ff0000003188812 */ /* 0x000fe400078ec0ff */
[----:B------:R-:W-:-:S04]  /*17d0*/  @!P3 ISETP.GE.U32.AND P4, PT, R21, R16, PT ;  /* 0x000000101500b20c */ /* 0x000fc80003f86070 */
[----:B------:R-:W-:-:S04]  /*17e0*/  @!P3 SEL R17, R20, 0x63400000, !P4 ;  /* 0x634000001411b807 */ /* 0x000fc80006000000 */
[----:B------:R-:W-:Y:S01]  /*17f0*/  @!P3 LOP3.LUT R18, R17, 0x80000000, R11, 0xf8, !PT ;  /* 0x800000001112b812 */ /* 0x000fe200078ef80b */
[----:B0-----:R-:W-:-:S03]  /*1800*/  DFMA R12, R14, -R2, 1 ;  /* 0x3ff000000e0c742b */ /* 0x001fc60000000802 */
[----:B------:R-:W-:Y:S01]  /*1810*/  @!P3 LOP3.LUT R19, R18, 0x100000, RZ, 0xfc, !PT ;  /* 0x001000001213b812 */ /* 0x000fe200078efcff */
[----:B------:R-:W-:-:S04]  /*1820*/  @!P3 IMAD.MOV.U32 R18, RZ, RZ, RZ ;  /* 0x000000ffff12b224 */ /* 0x000fc800078e00ff */
[----:B------:R-:W-:-:S08]  /*1830*/  DFMA R12, R12, R12, R12 ;  /* 0x0000000c0c0c722b */ /* 0x000fd0000000000c */
[----:B------:R-:W-:Y:S01]  /*1840*/  DFMA R14, R14, R12, R14 ;  /* 0x0000000c0e0e722b */ /* 0x000fe2000000000e */
[----:B------:R-:W-:Y:S01]  /*1850*/  SEL R13, R20, 0x63400000, !P2 ;  /* 0x63400000140d7807 */ /* 0x000fe20005000000 */
[----:B------:R-:W-:-:S03]  /*1860*/  IMAD.MOV.U32 R12, RZ, RZ, R10 ;  /* 0x000000ffff0c7224 */ /* 0x000fc600078e000a */
[----:B------:R-:W-:-:S03]  /*1870*/  LOP3.LUT R13, R13, 0x800fffff, R11, 0xf8, !PT ;  /* 0x800fffff0d0d7812 */ /* 0x000fc600078ef80b */
[----:B------:R-:W-:-:S03]  /*1880*/  DFMA R16, R14, -R2, 1 ;  /* 0x3ff000000e10742b */ /* 0x000fc60000000802 */
[----:B------:R-:W-:-:S05]  /*1890*/  @!P3 DFMA R12, R12, 2, -R18 ;  /* 0x400000000c0cb82b */ /* 0x000fca0000000812 */
[----:B------:R-:W-:-:S05]  /*18a0*/  DFMA R16, R14, R16, R14 ;  /* 0x000000100e10722b */ /* 0x000fca000000000e */
[----:B------:R-:W-:-:S03]  /*18b0*/  @!P3 LOP3.LUT R23, R13, 0x7ff00000, RZ, 0xc0, !PT ;  /* 0x7ff000000d17b812 */ /* 0x000fc600078ec0ff */
[----:B------:R-:W-:Y:S02]  /*18c0*/  DMUL R14, R16, R12 ;  /* 0x0000000c100e7228 */ /* 0x000fe40000000000 */
[----:B------:R-:W-:-:S05]  /*18d0*/  VIADD R25, R23, 0xffffffff ;  /* 0xffffffff17197836 */ /* 0x000fca0000000000 */
[----:B------:R-:W-:Y:S01]  /*18e0*/  ISETP.GT.U32.AND P0, PT, R25, 0x7feffffe, PT ;  /* 0x7feffffe1900780c */ /* 0x000fe20003f04070 */
[----:B------:R-:W-:Y:S01]  /*18f0*/  VIADD R25, R24, 0xffffffff ;  /* 0xffffffff18197836 */ /* 0x000fe20000000000 */
[----:B------:R-:W-:-:S04]  /*1900*/  DFMA R18, R14, -R2, R12 ;  /* 0x800000020e12722b */ /* 0x000fc8000000000c */
[----:B------:R-:W-:-:S04]  /*1910*/  ISETP.GT.U32.OR P0, PT, R25, 0x7feffffe, P0 ;  /* 0x7feffffe1900780c */ /* 0x000fc80000704470 */
[----:B------:R-:W-:-:S09]  /*1920*/  DFMA R18, R16, R18, R14 ;  /* 0x000000121012722b */ /* 0x000fd2000000000e */
[----:B------:R-:W-:Y:S05]  /*1930*/  @P0 BRA `(.L_x_61) ;  /* 0x00000000006c0947 */ /* 0x000fea0003800000 */
[----:B------:R-:W-:-:S04]  /*1940*/  LOP3.LUT R14, R9, 0x7ff00000, RZ, 0xc0, !PT ;  /* 0x7ff00000090e7812 */ /* 0x000fc800078ec0ff */
[CC--:B------:R-:W-:Y:S02]  /*1950*/  VIADDMNMX R10, R21.reuse, -R14.reuse, 0xb9600000, !PT ;  /* 0xb9600000150a7446 */ /* 0x0c0fe4000780090e */
[----:B------:R-:W-:Y:S02]  /*1960*/  ISETP.GE.U32.AND P0, PT, R21, R14, PT ;  /* 0x0000000e1500720c */ /* 0x000fe40003f06070 */
[----:B------:R-:W-:Y:S02]  /*1970*/  VIMNMX R10, PT, PT, R10, 0x46a00000, PT ;  /* 0x46a000000a0a7848 */ /* 0x000fe40003fe0100 */
[----:B------:R-:W-:-:S05]  /*1980*/  SEL R11, R20, 0x63400000, !P0 ;  /* 0x63400000140b7807 */ /* 0x000fca0004000000 */
[----:B------:R-:W-:Y:S02]  /*1990*/  IMAD.IADD R16, R10, 0x1, -R11 ;  /* 0x000000010a107824 */ /* 0x000fe400078e0a0b */
[----:B------:R-:W-:Y:S02]  /*19a0*/  IMAD.MOV.U32 R10, RZ, RZ, RZ ;  /* 0x000000ffff0a7224 */ /* 0x000fe400078e00ff */
        /* <DEDUP_REMOVED lines=20> */
.L_x_61:
        /* <DEDUP_REMOVED lines=16> */
.L_x_64:
[----:B------:R-:W-:Y:S01]  /*1bf0*/  LOP3.LUT R15, R9, 0x80000, RZ, 0xfc, !PT ;  /* 0x00080000090f7812 */ /* 0x000fe200078efcff */
[----:B------:R-:W-:Y:S01]  /*1c00*/  IMAD.MOV.U32 R14, RZ, RZ, R8 ;  /* 0x000000ffff0e7224 */ /* 0x000fe200078e0008 */
[----:B------:R-:W-:Y:S06]  /*1c10*/  BRA `(.L_x_62) ;  /* 0x0000000000087947 */ /* 0x000fec0003800000 */
.L_x_63:
[----:B------:R-:W-:Y:S01]  /*1c20*/  LOP3.LUT R15, R11, 0x80000, RZ, 0xfc, !PT ;  /* 0x000800000b0f7812 */ /* 0x000fe200078efcff */
[----:B------:R-:W-:-:S07]  /*1c30*/  IMAD.MOV.U32 R14, RZ, RZ, R10 ;  /* 0x000000ffff0e7224 */ /* 0x000fce00078e000a */
.L_x_62:
[----:B------:R-:W-:Y:S05]  /*1c40*/  BSYNC.RECONVERGENT B2 ;  /* 0x0000000000027941 */ /* 0x000fea0003800200 */
.L_x_60:
[----:B------:R-:W-:Y:S01]  /*1c50*/  MOV R23, 0x0 ;  /* 0x0000000000177802 */ /* 0x000fe20000000f00 */
[----:B------:R-:W-:Y:S02]  /*1c60*/  IMAD.MOV.U32 R2, RZ, RZ, R14 ;  /* 0x000000ffff027224 */ /* 0x000fe400078e000e */
[----:B------:R-:W-:Y:S01]  /*1c70*/  IMAD.MOV.U32 R3, RZ, RZ, R15 ;  /* 0x000000ffff037224 */ /* 0x000fe200078e000f */
[----:B------:R-:W-:Y:S06]  /*1c80*/  RET.REL.NODEC R22 `(_Z20sorted_std_per_slicePjS_PdjS0_) ;  /* 0xffffffe016dc7950 */ /* 0x000fec0003c3ffff */
        .weak           $__internal_2_$__cuda_sm20_dsqrt_rn_f64_mediumpath_v1
        .type           $__internal_2_$__cuda_sm20_dsqrt_rn_f64_mediumpath_v1,@function
        .size           $__internal_2_$__cuda_sm20_dsqrt_rn_f64_mediumpath_v1,(.L_x_92 - $__internal_2_$__cuda_sm20_dsqrt_rn_f64_mediumpath_v1)
$__internal_2_$__cuda_sm20_dsqrt_rn_f64_mediumpath_v1:
[----:B------:R-:W-:Y:S01]  /*1c90*/  ISETP.GE.U32.AND P0, PT, R6, -0x3400000, PT ;  /* 0xfcc000000600780c */ /* 0x000fe20003f06070 */
[----:B------:R-:W-:Y:S01]  /*1ca0*/  BSSY.RECONVERGENT B2, `(.L_x_65) ;  /* 0x0000028000027945 */ /* 0x000fe20003800200 */
[----:B------:R-:W-:Y:S02]  /*1cb0*/  IMAD.MOV.U32 R15, RZ, RZ, R13 ;  /* 0x000000ffff0f7224 */ /* 0x000fe400078e000d */
[----:B------:R-:W-:Y:S02]  /*1cc0*/  IMAD.MOV.U32 R12, RZ, RZ, R4 ;  /* 0x000000ffff0c7224 */ /* 0x000fe400078e0004 */
[----:B------:R-:W-:Y:S02]  /*1cd0*/  IMAD.MOV.U32 R13, RZ, RZ, R3 ;  /* 0x000000ffff0d7224 */ /* 0x000fe400078e0003 */
[----:B------:R-:W-:Y:S02]  /*1ce0*/  IMAD.MOV.U32 R6, RZ, RZ, R16 ;  /* 0x000000ffff067224 */ /* 0x000fe400078e0010 */
[----:B------:R-:W-:-:S03]  /*1cf0*/  IMAD.MOV.U32 R7, RZ, RZ, R17 ;  /* 0x000000ffff077224 */ /* 0x000fc600078e0011 */
[----:B------:R-:W-:Y:S05]  /*1d00*/  @!P0 BRA `(.L_x_66) ;  /* 0x0000000000208947 */ /* 0x000fea0003800000 */
[----:B------:R-:W-:-:S10]  /*1d10*/  DFMA.RM R6, R6, R14, R8 ;  /* 0x0000000e0606722b */ /* 0x000fd40000004008 */
[----:B------:R-:W-:-:S05]  /*1d20*/  IADD3 R10, P0, PT, R6, 0x1, RZ ;  /* 0x00000001060a7810 */ /* 0x000fca0007f1e0ff */
[----:B------:R-:W-:-:S06]  /*1d30*/  IMAD.X R11, RZ, RZ, R7, P0 ;  /* 0x000000ffff0b7224 */ /* 0x000fcc00000e0607 */
[----:B------:R-:W-:-:S08]  /*1d40*/  DFMA.RP R8, -R6, R10, R12 ;  /* 0x0000000a0608722b */ /* 0x000fd0000000810c */
[----:B------:R-:W-:-:S06]  /*1d50*/  DSETP.GT.AND P0, PT, R8, RZ, PT ;  /* 0x000000ff0800722a */ /* 0x000fcc0003f04000 */
[----:B------:R-:W-:Y:S02]  /*1d60*/  FSEL R6, R10, R6, P0 ;  /* 0x000000060a067208 */ /* 0x000fe40000000000 */
[----:B------:R-:W-:Y:S01]  /*1d70*/  FSEL R7, R11, R7, P0 ;  /* 0x000000070b077208 */ /* 0x000fe20000000000 */
[----:B------:R-:W-:Y:S06]  /*1d80*/  BRA `(.L_x_67) ;  /* 0x0000000000647947 */ /* 0x000fec0003800000 */
.L_x_66:
[----:B------:R-:W-:-:S14]  /*1d90*/  DSETP.NE.AND P0, PT, R12, RZ, PT ;  /* 0x000000ff0c00722a */ /* 0x000fdc0003f05000 */
[----:B------:R-:W-:Y:S05]  /*1da0*/  @!P0 BRA `(.L_x_68) ;  /* 0x0000000000588947 */ /* 0x000fea0003800000 */
[----:B------:R-:W-:-:S13]  /*1db0*/  ISETP.GE.AND P0, PT, R13, RZ, PT ;  /* 0x000000ff0d00720c */ /* 0x000fda0003f06270 */
[----:B------:R-:W-:Y:S02]  /*1dc0*/  @!P0 IMAD.MOV.U32 R6, RZ, RZ, 0x0 ;  /* 0x00000000ff068424 */ /* 0x000fe400078e00ff */
[----:B------:R-:W-:Y:S01]  /*1dd0*/  @!P0 IMAD.MOV.U32 R7, RZ, RZ, -0x80000 ;  /* 0xfff80000ff078424 */ /* 0x000fe200078e00ff */
[----:B------:R-:W-:Y:S06]  /*1de0*/  @!P0 BRA `(.L_x_67) ;  /* 0x00000000004c8947 */ /* 0x000fec0003800000 */
[----:B------:R-:W-:-:S13]  /*1df0*/  ISETP.GT.AND P0, PT, R13, 0x7fefffff, PT ;  /* 0x7fefffff0d00780c */ /* 0x000fda0003f04270 */
[----:B------:R-:W-:Y:S05]  /*1e00*/  @P0 BRA `(.L_x_68) ;  /* 0x0000000000400947 */ /* 0x000fea0003800000 */
[----:B------:R-:W-:Y:S01]  /*1e10*/  DMUL R6, R12, 8.11296384146066816958e+31 ;  /* 0x469000000c067828 */ /* 0x000fe20000000000 */
[----:B------:R-:W-:Y:S02]  /*1e20*/  IMAD.MOV.U32 R8, RZ, RZ, RZ ;  /* 0x000000ffff087224 */ /* 0x000fe400078e00ff */
[----:B------:R-:W-:Y:S02]  /*1e30*/  IMAD.MOV.U32 R12, RZ, RZ, 0x0 ;  /* 0x00000000ff0c7424 */ /* 0x000fe400078e00ff */
[----:B------:R-:W-:Y:S01]  /*1e40*/  IMAD.MOV.U32 R13, RZ, RZ, 0x3fd80000 ;  /* 0x3fd80000ff0d7424 */ /* 0x000fe200078e00ff */
[----:B------:R-:W0:Y:S02]  /*1e50*/  MUFU.RSQ64H R9, R7 ;  /* 0x0000000700097308 */ /* 0x000e240000001c00 */
[----:B0-----:R-:W-:-:S08]  /*1e60*/  DMUL R10, R8, R8 ;  /* 0x00000008080a7228 */ /* 0x001fd00000000000 */
[----:B------:R-:W-:-:S08]  /*1e70*/  DFMA R10, R6, -R10, 1 ;  /* 0x3ff00000060a742b */ /* 0x000fd0000000080a */
[----:B------:R-:W-:Y:S02]  /*1e80*/  DFMA R12, R10, R12, 0.5 ;  /* 0x3fe000000a0c742b */ /* 0x000fe4000000000c */
[----:B------:R-:W-:-:S08]  /*1e90*/  DMUL R10, R8, R10 ;  /* 0x0000000a080a7228 */ /* 0x000fd00000000000 */
[----:B------:R-:W-:-:S08]  /*1ea0*/  DFMA R10, R12, R10, R8 ;  /* 0x0000000a0c0a722b */ /* 0x000fd00000000008 */
[----:B------:R-:W-:Y:S02]  /*1eb0*/  DMUL R8, R6, R10 ;  /* 0x0000000a06087228 */ /* 0x000fe40000000000 */
[----:B------:R-:W-:-:S06]  /*1ec0*/  VIADD R11, R11, 0xfff00000 ;  /* 0xfff000000b0b7836 */ /* 0x000fcc0000000000 */
[----:B------:R-:W-:-:S08]  /*1ed0*/  DFMA R12, R8, -R8, R6 ;  /* 0x80000008080c722b */ /* 0x000fd00000000006 */
[----:B------:R-:W-:-:S10]  /*1ee0*/  DFMA R6, R10, R12, R8 ;  /* 0x0000000c0a06722b */ /* 0x000fd40000000008 */
[----:B------:R-:W-:Y:S01]  /*1ef0*/  VIADD R7, R7, 0xfcb00000 ;  /* 0xfcb0000007077836 */ /* 0x000fe20000000000 */
[----:B------:R-:W-:Y:S06]  /*1f00*/  BRA `(.L_x_67) ;  /* 0x0000000000047947 */ /* 0x000fec0003800000 */
.L_x_68:
[----:B------:R-:W-:-:S11]  /*1f10*/  DADD R6, R12, R12 ;  /* 0x000000000c067229 */ /* 0x000fd6000000000c */
.L_x_67:
[----:B------:R-:W-:Y:S05]  /*1f20*/  BSYNC.RECONVERGENT B2 ;  /* 0x0000000000027941 */ /* 0x000fea0003800200 */
.L_x_65:
[----:B------:R-:W-:Y:S02]  /*1f30*/  IMAD.MOV.U32 R3, RZ, RZ, 0x0 ;  /* 0x00000000ff037424 */ /* 0x000fe400078e00ff */
[----:B------:R-:W-:Y:S02]  /*1f40*/  IMAD.MOV.U32 R10, RZ, RZ, R6 ;  /* 0x000000ffff0a7224 */ /* 0x000fe400078e0006 */
[----:B------:R-:W-:Y:S01]  /*1f50*/  IMAD.MOV.U32 R11, RZ, RZ, R7 ;  /* 0x000000ffff0b7224 */ /* 0x000fe200078e0007 */
[----:B------:R-:W-:Y:S06]  /*1f60*/  RET.REL.NODEC R2 `(_Z20sorted_std_per_slicePjS_PdjS0_) ;  /* 0xffffffe002247950 */ /* 0x000fec0003c3ffff */
.L_x_69:
        /* <DEDUP_REMOVED lines=9> */
.L_x_92:


//--------------------- .text._Z21sorted_mean_per_slicePjS_PdjS0_ --------------------------
	.section	.text._Z21sorted_mean_per_slicePjS_PdjS0_,"ax",@progbits
	.align	128
        .global         _Z21sorted_mean_per_slicePjS_PdjS0_
        .type           _Z21sorted_mean_per_slicePjS_PdjS0_,@function
        .size           _Z21sorted_mean_per_slicePjS_PdjS0_,(.L_x_93 - _Z21sorted_mean_per_slicePjS_PdjS0_)
        .other          _Z21sorted_mean_per_slicePjS_PdjS0_,@"STO_CUDA_ENTRY STV_DEFAULT"
_Z21sorted_mean_per_slicePjS_PdjS0_:
.text._Z21sorted_mean_per_slicePjS_PdjS0_:
        /* <DEDUP_REMOVED lines=14> */
.L_x_83:
[----:B01----:R-:W0:Y:S08]  /*00e0*/  LDC.64 R4, c[0x0][0x388] ;  /* 0x0000e200ff047b82 */ /* 0x003e300000000a00 */
[----:B------:R-:W1:Y:S01]  /*00f0*/  LDC.64 R6, c[0x0][0x380] ;  /* 0x0000e000ff067b82 */ /* 0x000e620000000a00 */
[----:B0-----:R-:W-:-:S06]  /*0100*/  IMAD.WIDE R4, R0, 0x4, R4 ;  /* 0x0000000400047825 */ /* 0x001fcc00078e0204 */
[----:B------:R-:W2:Y:S01]  /*0110*/  LDG.E R5, desc[UR8][R4.64] ;  /* 0x0000000804057981 */ /* 0x000ea2000c1e1900 */
[----:B-1----:R-:W-:-:S06]  /*0120*/  IMAD.WIDE R6, R0, 0x4, R6 ;  /* 0x0000000400067825 */ /* 0x002fcc00078e0206 */
[----:B------:R-:W2:Y:S01]  /*0130*/  LDG.E R6, desc[UR8][R6.64] ;  /* 0x0000000806067981 */ /* 0x000ea2000c1e1900 */
[----:B------:R-:W-:Y:S01]  /*0140*/  BSSY.RECONVERGENT B1, `(.L_x_70) ;  /* 0x0000093000017945 */ /* 0x000fe20003800200 */
[----:B--2---:R-:W-:-:S05]  /*0150*/  IMAD.IADD R2, R5, 0x1, -R6 ;  /* 0x0000000105027824 */ /* 0x004fca00078e0a06 */
[----:B------:R-:W-:-:S13]  /*0160*/  ISETP.NE.AND P0, PT, R2, RZ, PT ;  /* 0x000000ff0200720c */ /* 0x000fda0003f05270 */
[----:B------:R-:W0:Y:S02]  /*0170*/  @!P0 LDC.64 R8, c[0x0][0x3a0] ;  /* 0x0000e800ff088b82 */ /* 0x000e240000000a00 */
[----:B0-----:R-:W-:-:S05]  /*0180*/  @!P0 IMAD.WIDE R8, R0, 0x8, R8 ;  /* 0x0000000800088825 */ /* 0x001fca00078e0208 */
[----:B------:R0:W-:Y:S01]  /*0190*/  @!P0 STG.E.64 desc[UR8][R8.64], RZ ;  /* 0x000000ff08008986 */ /* 0x0001e2000c101b08 */
[----:B------:R-:W-:Y:S05]  /*01a0*/  @!P0 BRA `(.L_x_71) ;  /* 0x0000000800308947 */ /* 0x000fea0003800000 */
[----:B------:R-:W-:Y:S01]  /*01b0*/  IMAD.MOV.U32 R4, RZ, RZ, R6 ;  /* 0x000000ffff047224 */ /* 0x000fe200078e0006 */
[----:B------:R-:W-:Y:S01]  /*01c0*/  BSSY.RECONVERGENT B0, `(.L_x_72) ;  /* 0x0000070000007945 */ /* 0x000fe20003800200 */
[----:B------:R-:W-:-:S03]  /*01d0*/  CS2R R24, SRZ ;  /* 0x0000000000187805 */ /* 0x000fc6000001ff00 */
        /* <DEDUP_REMOVED lines=11> */
[----:B------:R-:W-:Y:S02]  /*0290*/  LOP3.LUT R27, R5, 0xfffffff0, RZ, 0xc0, !PT ;  /* 0xfffffff0051b7812 */ /* 0x000fe400078ec0ff */
[----:B------:R-:W-:-:S03]  /*02a0*/  CS2R R24, SRZ ;  /* 0x0000000000187805 */ /* 0x000fc6000001ff00 */
[----:B------:R-:W-:-:S07]  /*02b0*/  IMAD.MOV R27, RZ, RZ, -R27 ;  /* 0x000000ffff1b7224 */ /* 0x000fce00078e0a1b */
.L_x_76:
        /* <DEDUP_REMOVED lines=8> */
[----:B0-----:R-:W5:Y:S04]  /*0340*/  LDG.E.64 R8, desc[UR8][R22.64+-0x18] ;  /* 0xffffe80816087981 */ /* 0x001f68000c1e1b00 */
        /* <DEDUP_REMOVED lines=11> */
[----:B------:R-:W2:Y:S06]  /*0400*/  LDG.E.64 R12, desc[UR8][R22.64+0x18] ;  /* 0x00001808160c7981 */ /* 0x000eac000c1e1b00 */
[----:B------:R-:W-:Y:S02]  /*0410*/  DADD R8, R10, R8 ;  /* 0x000000000a087229 */ /* 0x000fe40000000008 */
[----:B------:R-:W2:Y:S06]  /*0420*/  LDG.E.64 R10, desc[UR8][R22.64+0x20] ;  /* 0x00002008160a7981 */ /* 0x000eac000c1e1b00 */
[----:B------:R-:W-:-:S02]  /*0430*/  DADD R6, R8, R6 ;  /* 0x0000000008067229 */ /* 0x000fc40000000006 */
[----:B------:R-:W2:Y:S06]  /*0440*/  LDG.E.64 R8, desc[UR8][R22.64+0x28] ;  /* 0x0000280816087981 */ /* 0x000eac000c1e1b00 */
[----:B------:R-:W-:Y:S02]  /*0450*/  DADD R18, R6, R18 ;  /* 0x0000000006127229 */ /* 0x000fe40000000012 */
[----:B------:R-:W2:Y:S01]  /*0460*/  LDG.E.64 R6, desc[UR8][R22.64+0x30] ;  /* 0x0000300816067981 */ /* 0x000ea2000c1e1b00 */
[----:B------:R-:W-:-:S05]  /*0470*/  VIADD R27, R27, 0x10 ;  /* 0x000000101b1b7836 */ /* 0x000fca0000000000 */
[----:B------:R-:W-:Y:S01]  /*0480*/  ISETP.NE.AND P0, PT, R27, RZ, PT ;  /* 0x000000ff1b00720c */ /* 0x000fe20003f05270 */
[----:B------:R-:W-:Y:S01]  /*0490*/  VIADD R4, R4, 0x10 ;  /* 0x0000001004047836 */ /* 0x000fe20000000000 */
[----:B---3--:R-:W-:-:S08]  /*04a0*/  DADD R18, R18, R20 ;  /* 0x0000000012127229 */ /* 0x008fd00000000014 */
[----:B----4-:R-:W-:-:S08]  /*04b0*/  DADD R16, R18, R16 ;  /* 0x0000000012107229 */ /* 0x010fd00000000010 */
[----:B-----5:R-:W-:-:S08]  /*04c0*/  DADD R14, R16, R14 ;  /* 0x00000000100e7229 */ /* 0x020fd0000000000e */
[----:B--2---:R-:W-:-:S08]  /*04d0*/  DADD R12, R14, R12 ;  /* 0x000000000e0c7229 */ /* 0x004fd0000000000c */
[----:B------:R-:W-:-:S08]  /*04e0*/  DADD R10, R12, R10 ;  /* 0x000000000c0a7229 */ /* 0x000fd0000000000a */
[----:B------:R-:W-:-:S08]  /*04f0*/  DADD R8, R10, R8 ;  /* 0x000000000a087229 */ /* 0x000fd00000000008 */
[----:B------:R-:W-:-:S08]  /*0500*/  DADD R6, R8, R6 ;  /* 0x0000000008067229 */ /* 0x000fd00000000006 */
[----:B------:R-:W-:Y:S01]  /*0510*/  DADD R24, R6, R24 ;  /* 0x0000000006187229 */ /* 0x000fe20000000018 */
[----:B------:R-:W-:Y:S10]  /*0520*/  @P0 BRA `(.L_x_76) ;  /* 0xfffffffc00640947 */ /* 0x000ff4000383ffff */
.L_x_75:
[----:B------:R-:W-:Y:S05]  /*0530*/  BSYNC.RECONVERGENT B2 ;  /* 0x0000000000027941 */ /* 0x000fea0003800200 */
.L_x_74:
[----:B------:R-:W-:Y:S05]  /*0540*/  @!P1 BRA `(.L_x_73) ;  /* 0x0000000000dc9947 */ /* 0x000fea0003800000 */
[----:B------:R-:W-:Y:S01]  /*0550*/  ISETP.GE.U32.AND P0, PT, R26, 0x8, PT ;  /* 0x000000081a00780c */ /* 0x000fe20003f06070 */
[----:B------:R-:W-:Y:S01]  /*0560*/  BSSY.RECONVERGENT B2, `(.L_x_77) ;  /* 0x0000017000027945 */ /* 0x000fe20003800200 */
[----:B------:R-:W-:-:S04]  /*0570*/  LOP3.LUT R27, R5, 0x7, RZ, 0xc0, !PT ;  /* 0x00000007051b7812 */ /* 0x000fc800078ec0ff */
[----:B------:R-:W-:-:S07]  /*0580*/  ISETP.NE.AND P1, PT, R27, RZ, PT ;  /* 0x000000ff1b00720c */ /* 0x000fce0003f25270 */
[----:B------:R-:W-:Y:S06]  /*0590*/  @!P0 BRA `(.L_x_78) ;  /* 0x00000000004c8947 */ /* 0x000fec0003800000 */
[----:B------:R-:W1:Y:S02]  /*05a0*/  LDC.64 R20, c[0x0][0x390] ;  /* 0x0000e400ff147b82 */ /* 0x000e640000000a00 */
[----:B-1----:R-:W-:-:S05]  /*05b0*/  IMAD.WIDE R20, R4, 0x8, R20 ;  /* 0x0000000804147825 */ /* 0x002fca00078e0214 */
        /* <DEDUP_REMOVED lines=17> */
.L_x_78:
[----:B------:R-:W-:Y:S05]  /*06d0*/  BSYNC.RECONVERGENT B2 ;  /* 0x0000000000027941 */ /* 0x000fea0003800200 */
.L_x_77:
        /* <DEDUP_REMOVED lines=8> */
[----:B0-----:R-:W2:Y:S04]  /*0760*/  LDG.E.64 R8, desc[UR8][R6.64] ;  /* 0x0000000806087981 */ /* 0x001ea8000c1e1b00 */
        /* <DEDUP_REMOVED lines=8> */
.L_x_80:
[----:B------:R-:W-:Y:S05]  /*07f0*/  BSYNC.RECONVERGENT B2 ;  /* 0x0000000000027941 */ /* 0x000fea0003800200 */
.L_x_79:
[----:B------:R-:W-:Y:S05]  /*0800*/  @!P1 BRA `(.L_x_73) ;  /* 0x00000000002c9947 */ /* 0x000fea0003800000 */
[----:B0-----:R-:W0:Y:S02]  /*0810*/  LDC.64 R8, c[0x0][0x390] ;  /* 0x0000e400ff087b82 */ /* 0x001e240000000a00 */
        /* <DEDUP_REMOVED lines=10> */
.L_x_73:
[----:B------:R-:W-:Y:S05]  /*08c0*/  BSYNC.RECONVERGENT B0 ;  /* 0x0000000000007941 */ /* 0x000fea0003800200 */
.L_x_72:
[----:B0-----:R-:W0:Y:S01]  /*08d0*/  I2F.F64.U32 R8, R2 ;  /* 0x0000000200087312 */ /* 0x001e220000201800 */
[----:B------:R-:W-:Y:S01]  /*08e0*/  IMAD.MOV.U32 R4, RZ, RZ, 0x1 ;  /* 0x00000001ff047424 */ /* 0x000fe200078e00ff */
[----:B------:R-:W-:Y:S01]  /*08f0*/  FSETP.GEU.AND P1, PT, |R25|, 6.5827683646048100446e-37, PT ;  /* 0x036000001900780b */ /* 0x000fe20003f2e200 */
[----:B------:R-:W-:Y:S05]  /*0900*/  BSSY.RECONVERGENT B0, `(.L_x_81) ;  /* 0x0000013000007945 */ /* 0x000fea0003800200 */
        /* <DEDUP_REMOVED lines=14> */
[----:B------:R-:W-:-:S07]  /*09f0*/  IMAD.MOV.U32 R7, RZ, RZ, R25 ;  /* 0x000000ffff077224 */ /* 0x000fce00078e0019 */
[----:B------:R-:W-:Y:S05]  /*0a00*/  CALL.REL.NOINC `($__internal_3_$__cuda_sm20_div_rn_f64_full) ;  /* 0x0000000000307944 */ /* 0x000fea0003c00000 */
[----:B------:R-:W-:Y:S02]  /*0a10*/  IMAD.MOV.U32 R4, RZ, RZ, R12 ;  /* 0x000000ffff047224 */ /* 0x000fe400078e000c */
[----:B------:R-:W-:-:S07]  /*0a20*/  IMAD.MOV.U32 R5, RZ, RZ, R13 ;  /* 0x000000ffff057224 */ /* 0x000fce00078e000d */
.L_x_82:
[----:B------:R-:W-:Y:S05]  /*0a30*/  BSYNC.RECONVERGENT B0 ;  /* 0x0000000000007941 */ /* 0x000fea0003800200 */
.L_x_81:
[----:B------:R-:W0:Y:S02]  /*0a40*/  LDC.64 R6, c[0x0][0x3a0] ;  /* 0x0000e800ff067b82 */ /* 0x000e240000000a00 */
[----:B0-----:R-:W-:-:S05]  /*0a50*/  IMAD.WIDE R6, R0, 0x8, R6 ;  /* 0x0000000800067825 */ /* 0x001fca00078e0206 */
[----:B------:R1:W-:Y:S02]  /*0a60*/  STG.E.64 desc[UR8][R6.64], R4 ;  /* 0x0000000406007986 */ /* 0x0003e4000c101b08 */
.L_x_71:
[----:B------:R-:W-:Y:S05]  /*0a70*/  BSYNC.RECONVERGENT B1 ;  /* 0x0000000000017941 */ /* 0x000fea0003800200 */
.L_x_70:
[----:B------:R-:W2:Y:S01]  /*0a80*/  LDCU UR6, c[0x0][0x398] ;  /* 0x00007300ff0677ac */ /* 0x000ea20008000800 */
[----:B------:R-:W-:-:S05]  /*0a90*/  IMAD.IADD R0, R3, 0x1, R0 ;  /* 0x0000000103007824 */ /* 0x000fca00078e0200 */
[----:B--2---:R-:W-:-:S13]  /*0aa0*/  ISETP.GE.U32.AND P0, PT, R0, UR6, PT ;  /* 0x0000000600007c0c */ /* 0x004fda000bf06070 */
[----:B------:R-:W-:Y:S05]  /*0ab0*/  @!P0 BRA `(.L_x_83) ;  /* 0xfffffff400888947 */ /* 0x000fea000383ffff */
[----:B------:R-:W-:Y:S05]  /*0ac0*/  EXIT ;  /* 0x000000000000794d */ /* 0x000fea0003800000 */
        .weak           $__internal_3_$__cuda_sm20_div_rn_f64_full
        .type           $__internal_3_$__cuda_sm20_div_rn_f64_full,@function
        .size           $__internal_3_$__cuda_sm20_div_rn_f64_full,(.L_x_93 - $__internal_3_$__cuda_sm20_div_rn_f64_full)
$__internal_3_$__cuda_sm20_div_rn_f64_full:
[C---:B------:R-:W-:Y:S01]  /*0ad0*/  FSETP.GEU.AND P0, PT, |R9|.reuse, 1.469367938527859385e-39, PT ;  /* 0x001000000900780b */ /* 0x040fe20003f0e200 */
[--C-:B------:R-:W-:Y:S01]  /*0ae0*/  IMAD.MOV.U32 R10, RZ, RZ, R8.reuse ;  /* 0x000000ffff0a7224 */ /* 0x100fe200078e0008 */
[----:B------:R-:W-:Y:S01]  /*0af0*/  LOP3.LUT R4, R9, 0x800fffff, RZ, 0xc0, !PT ;  /* 0x800fffff09047812 */ /* 0x000fe200078ec0ff */
[----:B------:R-:W-:Y:S01]  /*0b00*/  IMAD.MOV.U32 R11, RZ, RZ, R9 ;  /* 0x000000ffff0b7224 */ /* 0x000fe200078e0009 */
[C---:B------:R-:W-:Y:S01]  /*0b10*/  FSETP.GEU.AND P2, PT, |R7|.reuse, 1.469367938527859385e-39, PT ;  /* 0x001000000700780b */ /* 0x040fe20003f4e200 */
[----:B------:R-:W-:Y:S01]  /*0b20*/  IMAD.MOV.U32 R16, RZ, RZ, 0x1 ;  /* 0x00000001ff107424 */ /* 0x000fe200078e00ff */
[----:B------:R-:W-:Y:S01]  /*0b30*/  LOP3.LUT R5, R4, 0x3ff00000, RZ, 0xfc, !PT ;  /* 0x3ff0000004057812 */ /* 0x000fe200078efcff */
[----:B------:R-:W-:Y:S01]  /*0b40*/  IMAD.MOV.U32 R4, RZ, RZ, R8 ;  /* 0x000000ffff047224 */ /* 0x000fe200078e0008 */
[----:B------:R-:W-:Y:S01]  /*0b50*/  LOP3.LUT R12, R7, 0x7ff00000, RZ, 0xc0, !PT ;  /* 0x7ff00000070c7812 */ /* 0x000fe200078ec0ff */
[----:B------:R-:W-:Y:S01]  /*0b60*/  IMAD.MOV.U32 R8, RZ, RZ, R6 ;  /* 0x000000ffff087224 */ /* 0x000fe200078e0006 */
[----:B------:R-:W-:Y:S03]  /*0b70*/  BSSY.RECONVERGENT B2, `(.L_x_84) ;  /* 0x0000050000027945 */ /* 0x000fe60003800200 */
[----:B------:R-:W-:-:S04]  /*0b80*/  @!P0 DMUL R4, R10, 8.98846567431157953865e+307 ;  /* 0x7fe000000a048828 */ /* 0x000fc80000000000 */
[----:B------:R-:W-:Y:S02]  /*0b90*/  @!P2 LOP3.LUT R13, R11, 0x7ff00000, RZ, 0xc0, !PT ;  /* 0x7ff000000b0da812 */ /* 0x000fe400078ec0ff */
[----:B------:R-:W0:Y:S02]  /*0ba0*/  MUFU.RCP64H R17, R5 ;  /* 0x0000000500117308 */ /* 0x000e240000001800 */
[----:B------:R-:W-:Y:S01]  /*0bb0*/  @!P2 ISETP.GE.U32.AND P3, PT, R12, R13, PT ;  /* 0x0000000d0c00a20c */ /* 0x000fe20003f66070 */
[----:B------:R-:W-:Y:S01]  /*0bc0*/  IMAD.MOV.U32 R13, RZ, RZ, 0x1ca00000 ;  /* 0x1ca00000ff0d7424 */ /* 0x000fe200078e00ff */
[----:B0-----:R-:W-:-:S08]  /*0bd0*/  DFMA R14, R16, -R4, 1 ;  /* 0x3ff00000100e742b */ /* 0x001fd00000000804 */
[----:B------:R-:W-:Y:S01]  /*0be0*/  DFMA R18, R14, R14, R14 ;  /* 0x0000000e0e12722b */ /* 0x000fe2000000000e */
[----:B------:R-:W-:-:S04]  /*0bf0*/  LOP3.LUT R15, R9, 0x7ff00000, RZ, 0xc0, !PT ;  /* 0x7ff00000090f7812 */ /* 0x000fc800078ec0ff */
[----:B------:R-:W-:-:S03]  /*0c00*/  ISETP.GE.U32.AND P1, PT, R12, R15, PT ;  /* 0x0000000f0c00720c */ /* 0x000fc60003f26070 */
[----:B------:R-:W-:Y:S01]  /*0c10*/  DFMA R16, R16, R18, R16 ;  /* 0x000000121010722b */ /* 0x000fe20000000010 */
[C---:B------:R-:W-:Y:S01]  /*0c20*/  @!P2 SEL R19, R13.reuse, 0x63400000, !P3 ;  /* 0x634000000d13a807 */ /* 0x040fe20005800000 */
[----:B------:R-:W-:Y:S01]  /*0c30*/  @!P2 IMAD.MOV.U32 R18, RZ, RZ, RZ ;  /* 0x000000ffff12a224 */ /* 0x000fe200078e00ff */
[----:B------:R-:W-:Y:S02]  /*0c40*/  SEL R9, R13, 0x63400000, !P1 ;  /* 0x634000000d097807 */ /* 0x000fe40004800000 */
[--C-:B------:R-:W-:Y:S02]  /*0c50*/  @!P2 LOP3.LUT R19, R19, 0x80000000, R7.reuse, 0xf8, !PT ;  /* 0x800000001313a812 */ /* 0x100fe400078ef807 */
[----:B------:R-:W-:Y:S01]  /*0c60*/  LOP3.LUT R9, R9, 0x800fffff, R7, 0xf8, !PT ;  /* 0x800fffff09097812 */ /* 0x000fe200078ef807 */
[----:B------:R-:W-:Y:S01]  /*0c70*/  DFMA R20, R16, -R4, 1 ;  /* 0x3ff000001014742b */ /* 0x000fe20000000804 */
[----:B------:R-:W-:-:S06]  /*0c80*/  @!P2 LOP3.LUT R19, R19, 0x100000, RZ, 0xfc, !PT ;  /* 0x001000001313a812 */ /* 0x000fcc00078efcff */
[----:B------:R-:W-:Y:S02]  /*0c90*/  @!P2 DFMA R8, R8, 2, -R18 ;  /* 0x400000000808a82b */ /* 0x000fe40000000812 */
[----:B------:R-:W-:Y:S01]  /*0ca0*/  DFMA R16, R16, R20, R16 ;  /* 0x000000141010722b */ /* 0x000fe20000000010 */
[----:B------:R-:W-:Y:S02]  /*0cb0*/  IMAD.MOV.U32 R21, RZ, RZ, R12 ;  /* 0x000000ffff157224 */ /* 0x000fe400078e000c */
[----:B------:R-:W-:Y:S01]  /*0cc0*/  IMAD.MOV.U32 R20, RZ, RZ, R15 ;  /* 0x000000ffff147224 */ /* 0x000fe200078e000f */
[----:B------:R-:W-:-:S04]  /*0cd0*/  @!P0 LOP3.LUT R20, R5, 0x7ff00000, RZ, 0xc0, !PT ;  /* 0x7ff0000005148812 */ /* 0x000fc800078ec0ff */
[----:B------:R-:W-:Y:S01]  /*0ce0*/  @!P2 LOP3.LUT R21, R9, 0x7ff00000, RZ, 0xc0, !PT ;  /* 0x7ff000000915a812 */ /* 0x000fe200078ec0ff */
[----:B------:R-:W-:Y:S01]  /*0cf0*/  DMUL R18, R16, R8 ;  /* 0x0000000810127228 */ /* 0x000fe20000000000 */
[----:B------:R-:W-:-:S03]  /*0d00*/  VIADD R23, R20, 0xffffffff ;  /* 0xffffffff14177836 */ /* 0x000fc60000000000 */
[----:B------:R-:W-:-:S04]  /*0d10*/  VIADD R22, R21, 0xffffffff ;  /* 0xffffffff15167836 */ /* 0x000fc80000000000 */
[----:B------:R-:W-:Y:S01]  /*0d20*/  DFMA R14, R18, -R4, R8 ;  /* 0x80000004120e722b */ /* 0x000fe20000000008 */
[----:B------:R-:W-:-:S04]  /*0d30*/  ISETP.GT.U32.AND P0, PT, R22, 0x7feffffe, PT ;  /* 0x7feffffe1600780c */ /* 0x000fc80003f04070 */
[----:B------:R-:W-:-:S03]  /*0d40*/  ISETP.GT.U32.OR P0, PT, R23, 0x7feffffe, P0 ;  /* 0x7feffffe1700780c */ /* 0x000fc60000704470 */
[----:B------:R-:W-:-:S10]  /*0d50*/  DFMA R14, R16, R14, R18 ;  /* 0x0000000e100e722b */ /* 0x000fd40000000012 */
        /* <DEDUP_REMOVED lines=28> */
.L_x_85:
        /* <DEDUP_REMOVED lines=16> */
.L_x_88:
[----:B------:R-:W-:Y:S01]  /*1020*/  LOP3.LUT R13, R11, 0x80000, RZ, 0xfc, !PT ;  /* 0x000800000b0d7812 */ /* 0x000fe200078efcff */
[----:B------:R-:W-:Y:S01]  /*1030*/  IMAD.MOV.U32 R12, RZ, RZ, R10 ;  /* 0x000000ffff0c7224 */ /* 0x000fe200078e000a */
[----:B------:R-:W-:Y:S06]  /*1040*/  BRA `(.L_x_86) ;  /* 0x0000000000087947 */ /* 0x000fec0003800000 */
.L_x_87:
[----:B------:R-:W-:Y:S01]  /*1050*/  LOP3.LUT R13, R7, 0x80000, RZ, 0xfc, !PT ;  /* 0x00080000070d7812 */ /* 0x000fe200078efcff */
[----:B------:R-:W-:-:S07]  /*1060*/  IMAD.MOV.U32 R12, RZ, RZ, R6 ;  /* 0x000000ffff0c7224 */ /* 0x000fce00078e0006 */
.L_x_86:
[----:B------:R-:W-:Y:S05]  /*1070*/  BSYNC.RECONVERGENT B2 ;  /* 0x0000000000027941 */ /* 0x000fea0003800200 */
.L_x_84:
[----:B------:R-:W-:Y:S02]  /*1080*/  IMAD.MOV.U32 R4, RZ, RZ, R2 ;  /* 0x000000ffff047224 */ /* 0x000fe400078e0002 */
[----:B------:R-:W-:-:S04]  /*1090*/  IMAD.MOV.U32 R5, RZ, RZ, 0x0 ;  /* 0x00000000ff057424 */ /* 0x000fc800078e00ff */
[----:B------:R-:W-:Y:S05]  /*10a0*/  RET.REL.NODEC R4 `(_Z21sorted_mean_per_slicePjS_PdjS0_) ;  /* 0xffffffec04d47950 */ /* 0x000fea0003c3ffff */
.L_x_89:
        /* <DEDUP_REMOVED lines=13> */
.L_x_93:


//--------------------- .nv.shared.reserved.0     --------------------------
	.section	.nv.shared.reserved.0,"aw",@nobits
	.weak		__nv_reservedSMEM_offset_0_alias
	.size		__nv_reservedSMEM_offset_0_alias, 0, 64
	.other		__nv_reservedSMEM_offset_0_alias,@"STO_CUDA_RESERVED_SHARED STV_DEFAULT"
__nv_reservedSMEM_offset_0_alias:
	.zero		0
	.zero		64


//--------------------- .nv.constant0._Z20sorted_cov_per_slicePjS_PdS0_jS0_ --------------------------
	.section	.nv.constant0._Z20sorted_cov_per_slicePjS_PdS0_jS0_,"a",@progbits
	.sectionflags	@""
	.align	4
.nv.constant0._Z20sorted_cov_per_slicePjS_PdS0_jS0_:
	.zero		944


//--------------------- .nv.constant0._Z20sorted_std_per_slicePjS_PdjS0_ --------------------------
	.section	.nv.constant0._Z20sorted_std_per_slicePjS_PdjS0_,"a",@progbits
	.sectionflags	@""
	.align	4
.nv.constant0._Z20sorted_std_per_slicePjS_PdjS0_:
	.zero		936


//--------------------- .nv.constant0._Z21sorted_mean_per_slicePjS_PdjS0_ --------------------------
	.section	.nv.constant0._Z21sorted_mean_per_slicePjS_PdjS0_,"a",@progbits
	.sectionflags	@""
	.align	4
.nv.constant0._Z21sorted_mean_per_slicePjS_PdjS0_:
	.zero		936


//--------------------- SYMBOLS --------------------------

	.type		.nv.reservedSmem.offset0,@object
	.size		.nv.reservedSmem.offset0,0x4
